	.target	sm_90a

	.elftype	@"ET_EXEC"


//--------------------- .note.nv.tkinfo           --------------------------
	.section	.note.nv.tkinfo,"",@"SHT_NOTE"
	.sectionflags	@"SHF_NOTE_NV_TKINFO"
	.tkinfo
        /*0018*/ 	.word	0x00000002
        /*0030*/ 	.string	""
        /*0030*/ 	.string	"ptxas"
        /*0030*/ 	.string	"Cuda compilation tools, release 13.0, V13.0.88"
        /*0030*/ 	.string	"Build cuda_13.0.r13.0/compiler.36424714_0"
        /*0030*/ 	.string	"-arch sm_90a -m 64 "



//--------------------- .note.nv.cuinfo           --------------------------
	.section	.note.nv.cuinfo,"",@"SHT_NOTE"
	.sectionflags	@"SHF_NOTE_NV_CUINFO"
        /*0018*/ 	.short	0x0002
        /*001a*/ 	.short	0x005a
        /*001c*/ 	.short	0x0082
	.zero		2


//--------------------- .nv.info                  --------------------------
	.section	.nv.info,"",@"SHT_CUDA_INFO"
	.align	4


	//----- nvinfo : EIATTR_REGCOUNT
	.align		4
        /*0000*/ 	.byte	0x04, 0x2f
        /*0002*/ 	.short	(.L_15 - .L_14)
	.align		4
.L_14:
        /*0004*/ 	.word	index@(_ZN7cutlass13device_kernelINS_4gemm6kernel13GemmUniversalIN4cute5tupleIJiiiiEEENS1_10collective13CollectiveMmaINS1_34MainloopSm90TmaGmmaWarpSpecializedILi3ENS5_IJNS4_1CILi2EEESB_NSA_ILi1EEEEEENS1_35KernelTmaWarpSpecializedCooperativeEEENS5_IJNSA_ILi256EEESG_NSA_ILi64EEEEEENS_6half_tENS5_IJlSC_lEEESJ_SK_NS4_8TiledMMAINS4_8MMA_AtomIJNS4_4SM904GMMA26MMA_64x256x16_F32F16F16_SSILNSO_5MajorE0ELSQ_0ELNSO_7ScaleInE1ELSR_1EEEEEENS4_6LayoutINS5_IJSB_SC_SC_EEENS5_IJSC_NSA_ILi0EEESW_EEEEENS5_IJNS4_10UnderscoreESZ_SZ_EEEEENS4_23SM90_TMA_LOAD_MULTICASTENS4_14ComposedLayoutINS4_7SwizzleILi3ELi4ELi3EEENS4_18smem_ptr_flag_bitsILi16EEENSU_INS5_IJNSA_ILi8EEESH_EEENS5_IJSH_SC_EEEEEEEvNS4_8identityES12_S1C_vS1D_EENS_8epilogue10collective6detail29Sm90TmaWarpSpecializedAdapterINS1G_15DefaultEpilogueISJ_SK_SK_NS1F_6thread17LinearCombinationISJ_Li1EffLNS1K_9ScaleType4KindE0ELNS_15FloatRoundStyleE2ESJ_EENS1_15EpilogueDefaultEEEEEvvEEEEvNT_6ParamsE)
        /*0008*/ 	.word	0x000000a8


	//----- nvinfo : EIATTR_FRAME_SIZE
	.align		4
.L_15:
        /*000c*/ 	.byte	0x04, 0x11
        /*000e*/ 	.short	(.L_17 - .L_16)
	.align		4
.L_16:
        /*0010*/ 	.word	index@(_ZN7cutlass13device_kernelINS_4gemm6kernel13GemmUniversalIN4cute5tupleIJiiiiEEENS1_10collective13CollectiveMmaINS1_34MainloopSm90TmaGmmaWarpSpecializedILi3ENS5_IJNS4_1CILi2EEESB_NSA_ILi1EEEEEENS1_35KernelTmaWarpSpecializedCooperativeEEENS5_IJNSA_ILi256EEESG_NSA_ILi64EEEEEENS_6half_tENS5_IJlSC_lEEESJ_SK_NS4_8TiledMMAINS4_8MMA_AtomIJNS4_4SM904GMMA26MMA_64x256x16_F32F16F16_SSILNSO_5MajorE0ELSQ_0ELNSO_7ScaleInE1ELSR_1EEEEEENS4_6LayoutINS5_IJSB_SC_SC_EEENS5_IJSC_NSA_ILi0EEESW_EEEEENS5_IJNS4_10UnderscoreESZ_SZ_EEEEENS4_23SM90_TMA_LOAD_MULTICASTENS4_14ComposedLayoutINS4_7SwizzleILi3ELi4ELi3EEENS4_18smem_ptr_flag_bitsILi16EEENSU_INS5_IJNSA_ILi8EEESH_EEENS5_IJSH_SC_EEEEEEEvNS4_8identityES12_S1C_vS1D_EENS_8epilogue10collective6detail29Sm90TmaWarpSpecializedAdapterINS1G_15DefaultEpilogueISJ_SK_SK_NS1F_6thread17LinearCombinationISJ_Li1EffLNS1K_9ScaleType4KindE0ELNS_15FloatRoundStyleE2ESJ_EENS1_15EpilogueDefaultEEEEEvvEEEEvNT_6ParamsE)
        /*0014*/ 	.word	0x00000788


	//----- nvinfo : EIATTR_MIN_STACK_SIZE
	.align		4
.L_17:
        /*0018*/ 	.byte	0x04, 0x12
        /*001a*/ 	.short	(.L_19 - .L_18)
	.align		4
.L_18:
        /*001c*/ 	.word	index@(_ZN7cutlass13device_kernelINS_4gemm6kernel13GemmUniversalIN4cute5tupleIJiiiiEEENS1_10collective13CollectiveMmaINS1_34MainloopSm90TmaGmmaWarpSpecializedILi3ENS5_IJNS4_1CILi2EEESB_NSA_ILi1EEEEEENS1_35KernelTmaWarpSpecializedCooperativeEEENS5_IJNSA_ILi256EEESG_NSA_ILi64EEEEEENS_6half_tENS5_IJlSC_lEEESJ_SK_NS4_8TiledMMAINS4_8MMA_AtomIJNS4_4SM904GMMA26MMA_64x256x16_F32F16F16_SSILNSO_5MajorE0ELSQ_0ELNSO_7ScaleInE1ELSR_1EEEEEENS4_6LayoutINS5_IJSB_SC_SC_EEENS5_IJSC_NSA_ILi0EEESW_EEEEENS5_IJNS4_10UnderscoreESZ_SZ_EEEEENS4_23SM90_TMA_LOAD_MULTICASTENS4_14ComposedLayoutINS4_7SwizzleILi3ELi4ELi3EEENS4_18smem_ptr_flag_bitsILi16EEENSU_INS5_IJNSA_ILi8EEESH_EEENS5_IJSH_SC_EEEEEEEvNS4_8identityES12_S1C_vS1D_EENS_8epilogue10collective6detail29Sm90TmaWarpSpecializedAdapterINS1G_15DefaultEpilogueISJ_SK_SK_NS1F_6thread17LinearCombinationISJ_Li1EffLNS1K_9ScaleType4KindE0ELNS_15FloatRoundStyleE2ESJ_EENS1_15EpilogueDefaultEEEEEvvEEEEvNT_6ParamsE)
        /*0020*/ 	.word	0x00000788
.L_19:


//--------------------- .nv.compat                --------------------------
	.section	.nv.compat,"",@"SHT_CUDA_COMPAT_INFO"
	.align	4
        /*0000*/ 	.byte	0x02, 0x09, 0x01, 0x00, 0x02, 0x02, 0x04, 0x00, 0x02, 0x05, 0x05, 0x00, 0x03, 0x07, 0x01, 0x01
        /*0010*/ 	.byte	0x02, 0x03, 0x01, 0x00, 0x02, 0x06, 0x01, 0x00, 0x04, 0x0b, 0x08, 0x00, 0x00, 0x00, 0x00, 0x00
        /*0020*/ 	.byte	0x00, 0x00, 0x00, 0x00


//--------------------- .nv.info._ZN7cutlass13device_kernelINS_4gemm6kernel13GemmUniversalIN4cute5tupleIJiiiiEEENS1_10collective13CollectiveMmaINS1_34MainloopSm90TmaGmmaWarpSpecializedILi3ENS5_IJNS4_1CILi2EEESB_NSA_ILi1EEEEEENS1_35KernelTmaWarpSpecializedCooperativeEEENS5_IJNSA_ILi256EEESG_NSA_ILi64EEEEEENS_6half_tENS5_IJlSC_lEEESJ_SK_NS4_8TiledMMAINS4_8MMA_AtomIJNS4_4SM904GMMA26MMA_64x256x16_F32F16F16_SSILNSO_5MajorE0ELSQ_0ELNSO_7ScaleInE1ELSR_1EEEEEENS4_6LayoutINS5_IJSB_SC_SC_EEENS5_IJSC_NSA_ILi0EEESW_EEEEENS5_IJNS4_10UnderscoreESZ_SZ_EEEEENS4_23SM90_TMA_LOAD_MULTICASTENS4_14ComposedLayoutINS4_7SwizzleILi3ELi4ELi3EEENS4_18smem_ptr_flag_bitsILi16EEENSU_INS5_IJNSA_ILi8EEESH_EEENS5_IJSH_SC_EEEEEEEvNS4_8identityES12_S1C_vS1D_EENS_8epilogue10collective6detail29Sm90TmaWarpSpecializedAdapterINS1G_15DefaultEpilogueISJ_SK_SK_NS1F_6thread17LinearCombinationISJ_Li1EffLNS1K_9ScaleType4KindE0ELNS_15FloatRoundStyleE2ESJ_EENS1_15EpilogueDefaultEEEEEvvEEEEvNT_6ParamsE --------------------------
	.section	.nv.info._ZN7cutlass13device_kernelINS_4gemm6kernel13GemmUniversalIN4cute5tupleIJiiiiEEENS1_10collective13CollectiveMmaINS1_34MainloopSm90TmaGmmaWarpSpecializedILi3ENS5_IJNS4_1CILi2EEESB_NSA_ILi1EEEEEENS1_35KernelTmaWarpSpecializedCooperativeEEENS5_IJNSA_ILi256EEESG_NSA_ILi64EEEEEENS_6half_tENS5_IJlSC_lEEESJ_SK_NS4_8TiledMMAINS4_8MMA_AtomIJNS4_4SM904GMMA26MMA_64x256x16_F32F16F16_SSILNSO_5MajorE0ELSQ_0ELNSO_7ScaleInE1ELSR_1EEEEEENS4_6LayoutINS5_IJSB_SC_SC_EEENS5_IJSC_NSA_ILi0EEESW_EEEEENS5_IJNS4_10UnderscoreESZ_SZ_EEEEENS4_23SM90_TMA_LOAD_MULTICASTENS4_14ComposedLayoutINS4_7SwizzleILi3ELi4ELi3EEENS4_18smem_ptr_flag_bitsILi16EEENSU_INS5_IJNSA_ILi8EEESH_EEENS5_IJSH_SC_EEEEEEEvNS4_8identityES12_S1C_vS1D_EENS_8epilogue10collective6detail29Sm90TmaWarpSpecializedAdapterINS1G_15DefaultEpilogueISJ_SK_SK_NS1F_6thread17LinearCombinationISJ_Li1EffLNS1K_9ScaleType4KindE0ELNS_15FloatRoundStyleE2ESJ_EENS1_15EpilogueDefaultEEEEEvvEEEEvNT_6ParamsE,"",@"SHT_CUDA_INFO"
	.sectionflags	@""
	.align	4


	//----- nvinfo : EIATTR_CUDA_API_VERSION
	.align		4
        /*0000*/ 	.byte	0x04, 0x37
        /*0002*/ 	.short	(.L_21 - .L_20)
.L_20:
        /*0004*/ 	.word	0x00000082


	//----- nvinfo : EIATTR_KPARAM_INFO
	.align		4
.L_21:
        /*0008*/ 	.byte	0x04, 0x17
        /*000a*/ 	.short	(.L_23 - .L_22)
.L_22:
        /*000c*/ 	.word	0x00000000
        /*0010*/ 	.short	0x0000
        /*0012*/ 	.short	0x0070
        /*0014*/ 	.byte	0x00, 0xf0, 0x01, 0x10


	//----- nvinfo : EIATTR_SPARSE_MMA_MASK
	.align		4
.L_23:
        /*0018*/ 	.byte	0x03, 0x50
        /*001a*/ 	.short	0x0000


	//----- nvinfo : EIATTR_MAXREG_COUNT
	.align		4
        /*001c*/ 	.byte	0x03, 0x1b
        /*001e*/ 	.short	0x00a8


	//----- nvinfo : EIATTR_NUM_BARRIERS
	.align		4
        /*0020*/ 	.byte	0x02, 0x4c
        /*0022*/ 	.byte	0x01
	.zero		1


	//----- nvinfo : EIATTR_EXTERNS
	.align		4
        /*0024*/ 	.byte	0x04, 0x0f
        /*0026*/ 	.short	(.L_25 - .L_24)


	//   ....[0]....
	.align		4
.L_24:
        /*0028*/ 	.word	index@(__assertfail)


	//----- nvinfo : EIATTR_ANNOTATIONS
	.align		4
.L_25:
        /*002c*/ 	.byte	0x04, 0x55
        /*002e*/ 	.short	(.L_27 - .L_26)


	//   ....[0]....
.L_26:
        /*0030*/ 	.word	0x00000001
        /*0034*/ 	.byte	0xe0, 0x09, 0x00, 0x00, 0x01, 0x00, 0x00, 0x00, 0xf0, 0x09, 0x00, 0x00, 0x01, 0x00, 0x00, 0x00
        /* <DEDUP_REMOVED lines=716> */
        /*2d04*/ 	.byte	0xc0, 0xb1, 0x01, 0x00, 0x01, 0x00, 0x00, 0x00, 0xe0, 0xb1, 0x01, 0x00


	//----- nvinfo : EIATTR_MERCURY_ISA_VERSION
	.align		4
.L_27:
        /*2d10*/ 	.byte	0x03, 0x5f
        /*2d12*/ 	.short	0x0101


	//----- nvinfo : EIATTR_INT_WARP_WIDE_INSTR_OFFSETS
	.align		4
        /*2d14*/ 	.byte	0x04, 0x31
        /*2d16*/ 	.short	(.L_29 - .L_28)


	//   ....[0]....
.L_28:
        /*2d18*/ 	.word	0x00000560


	//   ....[1]....
        /*2d1c*/ 	.word	0x00000570


	//   ....[2]....
        /*2d20*/ 	.word	0x000006e0


	//----- nvinfo : EIATTR_COOP_GROUP_MASK_REGIDS
	.align		4
.L_29:
        /*2d24*/ 	.byte	0x04, 0x29
        /*2d26*/ 	.short	(.L_31 - .L_30)


	//   ....[0]....
.L_30:
        /*2d28*/ 	.word	0xffffffff


	//   ....[1]....
        /*2d2c*/ 	.word	0xffffffff


	//   ....[2]....
        /*2d30*/ 	.word	0xffffffff


	//   ....[3]....
        /*2d34*/ 	.word	0xffffffff


	//   ....[4]....
        /*2d38*/ 	.word	0xffffffff


	//   ....[5]....
        /*2d3c*/ 	.word	0xffffffff


	//----- nvinfo : EIATTR_COOP_GROUP_INSTR_OFFSETS
	.align		4
.L_31:
        /*2d40*/ 	.byte	0x04, 0x28
        /*2d42*/ 	.short	(.L_33 - .L_32)


	//   ....[0]....
.L_32:
        /*2d44*/ 	.word	0x00000070


	//   ....[1]....
        /*2d48*/ 	.word	0x00000080


	//   ....[2]....
        /*2d4c*/ 	.word	0x000001a0


	//   ....[3]....
        /*2d50*/ 	.word	0x000003b0


	//   ....[4]....
        /*2d54*/ 	.word	0x00000820


	//   ....[5]....
        /*2d58*/ 	.word	0x000013f0


	//----- nvinfo : EIATTR_REG_RECONFIG
	.align		4
.L_33:
        /*2d5c*/ 	.byte	0x01, 0x54
	.zero		2


	//----- nvinfo : EIATTR_SYSCALL_OFFSETS
	.align		4
        /*2d60*/ 	.byte	0x04, 0x46
        /*2d62*/ 	.short	(.L_35 - .L_34)


	//   ....[0]....
.L_34:
        /*2d64*/ 	.word	0x000015a0


	//----- nvinfo : EIATTR_MBARRIER_INSTR_OFFSETS
	.align		4
.L_35:
        /*2d68*/ 	.byte	0x04, 0x39
        /*2d6a*/ 	.short	(.L_37 - .L_36)


	//   ....[0]....
.L_36:
        /*2d6c*/ 	.word	0x00000320
        /*2d70*/ 	.word	0x000000ff
        /*2d74*/ 	.word	0x00000000
        /*2d78*/ 	.short	0x0100
        /*2d7a*/ 	.byte	0x08
	.zero		1


	//   ....[1]....
        /*2d7c*/ 	.word	0x00000330
        /*2d80*/ 	.word	0x000000ff
        /*2d84*/ 	.word	0x00000018
        /*2d88*/ 	.short	0x0100
        /*2d8a*/ 	.byte	0x08
	.zero		1


	//   ....[2]....
        /*2d8c*/ 	.word	0x00000340
        /*2d90*/ 	.word	0x000000ff
        /*2d94*/ 	.word	0x00000008
        /*2d98*/ 	.short	0x0100
        /*2d9a*/ 	.byte	0x08
	.zero		1


	//   ....[3]....
        /*2d9c*/ 	.word	0x00000350
        /*2da0*/ 	.word	0x000000ff
        /*2da4*/ 	.word	0x00000020
        /*2da8*/ 	.short	0x0100
        /*2daa*/ 	.byte	0x08
	.zero		1


	//   ....[4]....
        /*2dac*/ 	.word	0x00000360
        /*2db0*/ 	.word	0x000000ff
        /*2db4*/ 	.word	0x00000010
        /*2db8*/ 	.short	0x0100
        /*2dba*/ 	.byte	0x08
	.zero		1


	//   ....[5]....
        /*2dbc*/ 	.word	0x00000370
        /*2dc0*/ 	.word	0x000000ff
        /*2dc4*/ 	.word	0x00000028
        /*2dc8*/ 	.short	0x0100
        /*2dca*/ 	.byte	0x08
	.zero		1


	//   ....[6]....
        /*2dcc*/ 	.word	0x00000750
        /*2dd0*/ 	.word	0x000000ff
        /*2dd4*/ 	.word	0x00000040
        /*2dd8*/ 	.short	0x0100
        /*2dda*/ 	.byte	0x06
	.zero		1


	//   ....[7]....
        /*2ddc*/ 	.word	0x00000780
        /*2de0*/ 	.word	0x000000ff
        /*2de4*/ 	.word	0x00000048
        /*2de8*/ 	.short	0x0100
        /*2dea*/ 	.byte	0x06
	.zero		1


	//   ....[8]....
        /*2dec*/ 	.word	0x00001680
        /*2df0*/ 	.word	0x00000004
        /*2df4*/ 	.word	0x00000000
        /*2df8*/ 	.short	0x010a
        /*2dfa*/ 	.byte	0x3f
	.zero		1


	//   ....[9]....
        /*2dfc*/ 	.word	0x000016c0
        /*2e00*/ 	.word	0x00000004
        /*2e04*/ 	.word	0x00000000
        /*2e08*/ 	.short	0x010a
        /*2e0a*/ 	.byte	0x3f
	.zero		1


	//   ....[10]....
        /*2e0c*/ 	.word	0x00004d10
        /*2e10*/ 	.word	0x00000004
        /*2e14*/ 	.word	0x00000000
        /*2e18*/ 	.short	0x010a
        /*2e1a*/ 	.byte	0x3f
	.zero		1


	//   ....[11]....
        /*2e1c*/ 	.word	0x00004d50
        /*2e20*/ 	.word	0x00000004
        /*2e24*/ 	.word	0x00000000
        /*2e28*/ 	.short	0x010a
        /*2e2a*/ 	.byte	0x3f
	.zero		1


	//   ....[12]....
        /*2e2c*/ 	.word	0x00008e40
        /*2e30*/ 	.word	0x00000004
        /*2e34*/ 	.word	0x00000000
        /*2e38*/ 	.short	0x0101
        /*2e3a*/ 	.byte	0x3f
	.zero		1


	//   ....[13]....
        /*2e3c*/ 	.word	0x00009060
        /*2e40*/ 	.word	0x00000000
        /*2e44*/ 	.word	0x00000000
        /*2e48*/ 	.short	0x0101
        /*2e4a*/ 	.byte	0x3f
	.zero		1


	//   ....[14]....
        /*2e4c*/ 	.word	0x0001ad20
        /*2e50*/ 	.word	0x0000000a
        /*2e54*/ 	.word	0x00000018
        /*2e58*/ 	.short	0x010a
        /*2e5a*/ 	.byte	0x3f
	.zero		1


	//   ....[15]....
        /*2e5c*/ 	.word	0x0001b0e0
        /*2e60*/ 	.word	0x00000002
        /*2e64*/ 	.word	0x00000048
        /*2e68*/ 	.short	0x0101
        /*2e6a*/ 	.byte	0x3f
	.zero		1


	//   ....[16]....
        /*2e6c*/ 	.word	0x0001b8e0
        /*2e70*/ 	.word	0x00000005
        /*2e74*/ 	.word	0x00000000
        /*2e78*/ 	.short	0x010a
        /*2e7a*/ 	.byte	0x3f
	.zero		1


	//   ....[17]....
        /*2e7c*/ 	.word	0x0001b970
        /*2e80*/ 	.word	0x00000007
        /*2e84*/ 	.word	0x00000000
        /*2e88*/ 	.short	0x010a
        /*2e8a*/ 	.byte	0x3f
	.zero		1


	//   ....[18]....
        /*2e8c*/ 	.word	0x0001ba00
        /*2e90*/ 	.word	0x00000003
        /*2e94*/ 	.word	0x00000000
        /*2e98*/ 	.short	0x010a
        /*2e9a*/ 	.byte	0x3f
	.zero		1


	//   ....[19]....
        /*2e9c*/ 	.word	0x0001ba60
        /*2ea0*/ 	.word	0x00000004
        /*2ea4*/ 	.word	0x00000000
        /*2ea8*/ 	.short	0x010a
        /*2eaa*/ 	.byte	0x3f
	.zero		1


	//   ....[20]....
        /*2eac*/ 	.word	0x0001bab0
        /*2eb0*/ 	.word	0x00000004
        /*2eb4*/ 	.word	0x00000000
        /*2eb8*/ 	.short	0x010a
        /*2eba*/ 	.byte	0x3f
	.zero		1


	//   ....[21]....
        /*2ebc*/ 	.word	0x0001bb80
        /*2ec0*/ 	.word	0x0000000a
        /*2ec4*/ 	.word	0x00000018
        /*2ec8*/ 	.short	0x010a
        /*2eca*/ 	.byte	0x3f
	.zero		1


	//   ....[22]....
        /*2ecc*/ 	.word	0x0001bc50
        /*2ed0*/ 	.word	0x00000005
        /*2ed4*/ 	.word	0x00000000
        /*2ed8*/ 	.short	0x010a
        /*2eda*/ 	.byte	0x3f
	.zero		1


	//   ....[23]....
        /*2edc*/ 	.word	0x0001bca0
        /*2ee0*/ 	.word	0x00000007
        /*2ee4*/ 	.word	0x00000000
        /*2ee8*/ 	.short	0x010a
        /*2eea*/ 	.byte	0x3f
	.zero		1


	//----- nvinfo : EIATTR_NUM_MBARRIERS
	.align		4
.L_37:
        /*2eec*/ 	.byte	0x03, 0x38
        /*2eee*/ 	.short	0x0008


	//----- nvinfo : EIATTR_EXIT_INSTR_OFFSETS
	.align		4
        /*2ef0*/ 	.byte	0x04, 0x1c
        /*2ef2*/ 	.short	(.L_39 - .L_38)


	//   ....[0]....
.L_38:
        /*2ef4*/ 	.word	0x00000a80


	//   ....[1]....
        /*2ef8*/ 	.word	0x00001310


	//   ....[2]....
        /*2efc*/ 	.word	0x0001a2b0


	//   ....[3]....
        /*2f00*/ 	.word	0x0001a8d0


	//   ....[4]....
        /*2f04*/ 	.word	0x0001ba50


	//----- nvinfo : EIATTR_MAX_THREADS
	.align		4
.L_39:
        /*2f08*/ 	.byte	0x04, 0x05
        /*2f0a*/ 	.short	(.L_41 - .L_40)
.L_40:
        /*2f0c*/ 	.word	0x00000180
        /*2f10*/ 	.word	0x00000001
        /*2f14*/ 	.word	0x00000001


	//----- nvinfo : EIATTR_CRS_STACK_SIZE
	.align		4
.L_41:
        /*2f18*/ 	.byte	0x04, 0x1e
        /*2f1a*/ 	.short	(.L_43 - .L_42)
.L_42:
        /*2f1c*/ 	.word	0x00000000


	//----- nvinfo : EIATTR_CBANK_PARAM_SIZE
	.align		4
.L_43:
        /*2f20*/ 	.byte	0x03, 0x19
        /*2f22*/ 	.short	0x0470


	//----- nvinfo : EIATTR_PARAM_CBANK
	.align		4
        /*2f24*/ 	.byte	0x04, 0x0a
        /*2f26*/ 	.short	(.L_45 - .L_44)
	.align		4
.L_44:
        /*2f28*/ 	.word	index@(.nv.constant0._ZN7cutlass13device_kernelINS_4gemm6kernel13GemmUniversalIN4cute5tupleIJiiiiEEENS1_10collective13CollectiveMmaINS1_34MainloopSm90TmaGmmaWarpSpecializedILi3ENS5_IJNS4_1CILi2EEESB_NSA_ILi1EEEEEENS1_35KernelTmaWarpSpecializedCooperativeEEENS5_IJNSA_ILi256EEESG_NSA_ILi64EEEEEENS_6half_tENS5_IJlSC_lEEESJ_SK_NS4_8TiledMMAINS4_8MMA_AtomIJNS4_4SM904GMMA26MMA_64x256x16_F32F16F16_SSILNSO_5MajorE0ELSQ_0ELNSO_7ScaleInE1ELSR_1EEEEEENS4_6LayoutINS5_IJSB_SC_SC_EEENS5_IJSC_NSA_ILi0EEESW_EEEEENS5_IJNS4_10UnderscoreESZ_SZ_EEEEENS4_23SM90_TMA_LOAD_MULTICASTENS4_14ComposedLayoutINS4_7SwizzleILi3ELi4ELi3EEENS4_18smem_ptr_flag_bitsILi16EEENSU_INS5_IJNSA_ILi8EEESH_EEENS5_IJSH_SC_EEEEEEEvNS4_8identityES12_S1C_vS1D_EENS_8epilogue10collective6detail29Sm90TmaWarpSpecializedAdapterINS1G_15DefaultEpilogueISJ_SK_SK_NS1F_6thread17LinearCombinationISJ_Li1EffLNS1K_9ScaleType4KindE0ELNS_15FloatRoundStyleE2ESJ_EENS1_15EpilogueDefaultEEEEEvvEEEEvNT_6ParamsE)
        /*2f2c*/ 	.short	0x0210
        /*2f2e*/ 	.short	0x0470


	//----- nvinfo : EIATTR_SW_WAR
	.align		4
.L_45:
        /*2f30*/ 	.byte	0x04, 0x36
        /*2f32*/ 	.short	(.L_47 - .L_46)
.L_46:
        /*2f34*/ 	.word	0x00000008
.L_47:


//--------------------- .nv.callgraph             --------------------------
	.section	.nv.callgraph,"",@"SHT_CUDA_CALLGRAPH"
	.align	4
	.sectionentsize	8
	.align		4
        /*0000*/ 	.word	0x00000000
	.align		4
        /*0004*/ 	.word	0xffffffff
	.align		4
        /*0008*/ 	.word	index@(_ZN7cutlass13device_kernelINS_4gemm6kernel13GemmUniversalIN4cute5tupleIJiiiiEEENS1_10collective13CollectiveMmaINS1_34MainloopSm90TmaGmmaWarpSpecializedILi3ENS5_IJNS4_1CILi2EEESB_NSA_ILi1EEEEEENS1_35KernelTmaWarpSpecializedCooperativeEEENS5_IJNSA_ILi256EEESG_NSA_ILi64EEEEEENS_6half_tENS5_IJlSC_lEEESJ_SK_NS4_8TiledMMAINS4_8MMA_AtomIJNS4_4SM904GMMA26MMA_64x256x16_F32F16F16_SSILNSO_5MajorE0ELSQ_0ELNSO_7ScaleInE1ELSR_1EEEEEENS4_6LayoutINS5_IJSB_SC_SC_EEENS5_IJSC_NSA_ILi0EEESW_EEEEENS5_IJNS4_10UnderscoreESZ_SZ_EEEEENS4_23SM90_TMA_LOAD_MULTICASTENS4_14ComposedLayoutINS4_7SwizzleILi3ELi4ELi3EEENS4_18smem_ptr_flag_bitsILi16EEENSU_INS5_IJNSA_ILi8EEESH_EEENS5_IJSH_SC_EEEEEEEvNS4_8identityES12_S1C_vS1D_EENS_8epilogue10collective6detail29Sm90TmaWarpSpecializedAdapterINS1G_15DefaultEpilogueISJ_SK_SK_NS1F_6thread17LinearCombinationISJ_Li1EffLNS1K_9ScaleType4KindE0ELNS_15FloatRoundStyleE2ESJ_EENS1_15EpilogueDefaultEEEEEvvEEEEvNT_6ParamsE)
	.align		4
        /*000c*/ 	.word	index@(__assertfail)
	.align		4
        /*0010*/ 	.word	0x00000000
	.align		4
        /*0014*/ 	.word	0xfffffffe
	.align		4
        /*0018*/ 	.word	0x00000000
	.align		4
        /*001c*/ 	.word	0xfffffffd
	.align		4
        /*0020*/ 	.word	0x00000000
	.align		4
        /*0024*/ 	.word	0xfffffffc


//--------------------- .nv.constant4             --------------------------
	.section	.nv.constant4,"a",@progbits
	.align	8
	.align		8
.nv.constant4:
        /*0000*/ 	.dword	__assertfail
	.align		8
        /*0008*/ 	.dword	__unnamed_1
	.align		8
        /*0010*/ 	.dword	_ZN39_INTERNAL_578060f4_4_k_cu_7791bf96_35254cuda3std3__45__cpo5beginE
	.align		8
        /*0018*/ 	.dword	_ZN39_INTERNAL_578060f4_4_k_cu_7791bf96_35254cuda3std3__45__cpo3endE
	.align		8
        /*0020*/ 	.dword	_ZN39_INTERNAL_578060f4_4_k_cu_7791bf96_35254cuda3std3__45__cpo6cbeginE
	.align		8
        /*0028*/ 	.dword	_ZN39_INTERNAL_578060f4_4_k_cu_7791bf96_35254cuda3std3__45__cpo4cendE
	.align		8
        /*0030*/ 	.dword	_ZN39_INTERNAL_578060f4_4_k_cu_7791bf96_35254cuda3std3__441_GLOBAL__N__578060f4_4_k_cu_7791bf96_35256ignoreE
	.align		8
        /*0038*/ 	.dword	_ZN39_INTERNAL_578060f4_4_k_cu_7791bf96_35254cuda3std3__419piecewise_constructE
	.align		8
        /*0040*/ 	.dword	_ZN39_INTERNAL_578060f4_4_k_cu_7791bf96_35254cuda3std3__48in_placeE
	.align		8
        /*0048*/ 	.dword	_ZN39_INTERNAL_578060f4_4_k_cu_7791bf96_35254cuda3std6ranges3__45__cpo4swapE
	.align		8
        /*0050*/ 	.dword	_ZN39_INTERNAL_578060f4_4_k_cu_7791bf96_35254cuda3std6ranges3__45__cpo9iter_moveE
	.align		8
        /*0058*/ 	.dword	_ZN39_INTERNAL_578060f4_4_k_cu_7791bf96_35254cute7productE
	.align		8
        /*0060*/ 	.dword	_ZN39_INTERNAL_578060f4_4_k_cu_7791bf96_35254cute1_E
	.align		8
        /*0068*/ 	.dword	$str$22
	.align		8
        /*0070*/ 	.dword	$str$23


//--------------------- .text._ZN7cutlass13device_kernelINS_4gemm6kernel13GemmUniversalIN4cute5tupleIJiiiiEEENS1_10collective13CollectiveMmaINS1_34MainloopSm90TmaGmmaWarpSpecializedILi3ENS5_IJNS4_1CILi2EEESB_NSA_ILi1EEEEEENS1_35KernelTmaWarpSpecializedCooperativeEEENS5_IJNSA_ILi256EEESG_NSA_ILi64EEEEEENS_6half_tENS5_IJlSC_lEEESJ_SK_NS4_8TiledMMAINS4_8MMA_AtomIJNS4_4SM904GMMA26MMA_64x256x16_F32F16F16_SSILNSO_5MajorE0ELSQ_0ELNSO_7ScaleInE1ELSR_1EEEEEENS4_6LayoutINS5_IJSB_SC_SC_EEENS5_IJSC_NSA_ILi0EEESW_EEEEENS5_IJNS4_10UnderscoreESZ_SZ_EEEEENS4_23SM90_TMA_LOAD_MULTICASTENS4_14ComposedLayoutINS4_7SwizzleILi3ELi4ELi3EEENS4_18smem_ptr_flag_bitsILi16EEENSU_INS5_IJNSA_ILi8EEESH_EEENS5_IJSH_SC_EEEEEEEvNS4_8identityES12_S1C_vS1D_EENS_8epilogue10collective6detail29Sm90TmaWarpSpecializedAdapterINS1G_15DefaultEpilogueISJ_SK_SK_NS1F_6thread17LinearCombinationISJ_Li1EffLNS1K_9ScaleType4KindE0ELNS_15FloatRoundStyleE2ESJ_EENS1_15EpilogueDefaultEEEEEvvEEEEvNT_6ParamsE --------------------------
	.section	.text._ZN7cutlass13device_kernelINS_4gemm6kernel13GemmUniversalIN4cute5tupleIJiiiiEEENS1_10collective13CollectiveMmaINS1_34MainloopSm90TmaGmmaWarpSpecializedILi3ENS5_IJNS4_1CILi2EEESB_NSA_ILi1EEEEEENS1_35KernelTmaWarpSpecializedCooperativeEEENS5_IJNSA_ILi256EEESG_NSA_ILi64EEEEEENS_6half_tENS5_IJlSC_lEEESJ_SK_NS4_8TiledMMAINS4_8MMA_AtomIJNS4_4SM904GMMA26MMA_64x256x16_F32F16F16_SSILNSO_5MajorE0ELSQ_0ELNSO_7ScaleInE1ELSR_1EEEEEENS4_6LayoutINS5_IJSB_SC_SC_EEENS5_IJSC_NSA_ILi0EEESW_EEEEENS5_IJNS4_10UnderscoreESZ_SZ_EEEEENS4_23SM90_TMA_LOAD_MULTICASTENS4_14ComposedLayoutINS4_7SwizzleILi3ELi4ELi3EEENS4_18smem_ptr_flag_bitsILi16EEENSU_INS5_IJNSA_ILi8EEESH_EEENS5_IJSH_SC_EEEEEEEvNS4_8identityES12_S1C_vS1D_EENS_8epilogue10collective6detail29Sm90TmaWarpSpecializedAdapterINS1G_15DefaultEpilogueISJ_SK_SK_NS1F_6thread17LinearCombinationISJ_Li1EffLNS1K_9ScaleType4KindE0ELNS_15FloatRoundStyleE2ESJ_EENS1_15EpilogueDefaultEEEEEvvEEEEvNT_6ParamsE,"ax",@progbits
	.align	128
.text._ZN7cutlass13device_kernelINS_4gemm6kernel13GemmUniversalIN4cute5tupleIJiiiiEEENS1_10collective13CollectiveMmaINS1_34MainloopSm90TmaGmmaWarpSpecializedILi3ENS5_IJNS4_1CILi2EEESB_NSA_ILi1EEEEEENS1_35KernelTmaWarpSpecializedCooperativeEEENS5_IJNSA_ILi256EEESG_NSA_ILi64EEEEEENS_6half_tENS5_IJlSC_lEEESJ_SK_NS4_8TiledMMAINS4_8MMA_AtomIJNS4_4SM904GMMA26MMA_64x256x16_F32F16F16_SSILNSO_5MajorE0ELSQ_0ELNSO_7ScaleInE1ELSR_1EEEEEENS4_6LayoutINS5_IJSB_SC_SC_EEENS5_IJSC_NSA_ILi0EEESW_EEEEENS5_IJNS4_10UnderscoreESZ_SZ_EEEEENS4_23SM90_TMA_LOAD_MULTICASTENS4_14ComposedLayoutINS4_7SwizzleILi3ELi4ELi3EEENS4_18smem_ptr_flag_bitsILi16EEENSU_INS5_IJNSA_ILi8EEESH_EEENS5_IJSH_SC_EEEEEEEvNS4_8identityES12_S1C_vS1D_EENS_8epilogue10collective6detail29Sm90TmaWarpSpecializedAdapterINS1G_15DefaultEpilogueISJ_SK_SK_NS1F_6thread17LinearCombinationISJ_Li1EffLNS1K_9ScaleType4KindE0ELNS_15FloatRoundStyleE2ESJ_EENS1_15EpilogueDefaultEEEEEvvEEEEvNT_6ParamsE:
        .type           _ZN7cutlass13device_kernelINS_4gemm6kernel13GemmUniversalIN4cute5tupleIJiiiiEEENS1_10collective13CollectiveMmaINS1_34MainloopSm90TmaGmmaWarpSpecializedILi3ENS5_IJNS4_1CILi2EEESB_NSA_ILi1EEEEEENS1_35KernelTmaWarpSpecializedCooperativeEEENS5_IJNSA_ILi256EEESG_NSA_ILi64EEEEEENS_6half_tENS5_IJlSC_lEEESJ_SK_NS4_8TiledMMAINS4_8MMA_AtomIJNS4_4SM904GMMA26MMA_64x256x16_F32F16F16_SSILNSO_5MajorE0ELSQ_0ELNSO_7ScaleInE1ELSR_1EEEEEENS4_6LayoutINS5_IJSB_SC_SC_EEENS5_IJSC_NSA_ILi0EEESW_EEEEENS5_IJNS4_10UnderscoreESZ_SZ_EEEEENS4_23SM90_TMA_LOAD_MULTICASTENS4_14ComposedLayoutINS4_7SwizzleILi3ELi4ELi3EEENS4_18smem_ptr_flag_bitsILi16EEENSU_INS5_IJNSA_ILi8EEESH_EEENS5_IJSH_SC_EEEEEEEvNS4_8identityES12_S1C_vS1D_EENS_8epilogue10collective6detail29Sm90TmaWarpSpecializedAdapterINS1G_15DefaultEpilogueISJ_SK_SK_NS1F_6thread17LinearCombinationISJ_Li1EffLNS1K_9ScaleType4KindE0ELNS_15FloatRoundStyleE2ESJ_EENS1_15EpilogueDefaultEEEEEvvEEEEvNT_6ParamsE,@function
        .size           _ZN7cutlass13device_kernelINS_4gemm6kernel13GemmUniversalIN4cute5tupleIJiiiiEEENS1_10collective13CollectiveMmaINS1_34MainloopSm90TmaGmmaWarpSpecializedILi3ENS5_IJNS4_1CILi2EEESB_NSA_ILi1EEEEEENS1_35KernelTmaWarpSpecializedCooperativeEEENS5_IJNSA_ILi256EEESG_NSA_ILi64EEEEEENS_6half_tENS5_IJlSC_lEEESJ_SK_NS4_8TiledMMAINS4_8MMA_AtomIJNS4_4SM904GMMA26MMA_64x256x16_F32F16F16_SSILNSO_5MajorE0ELSQ_0ELNSO_7ScaleInE1ELSR_1EEEEEENS4_6LayoutINS5_IJSB_SC_SC_EEENS5_IJSC_NSA_ILi0EEESW_EEEEENS5_IJNS4_10UnderscoreESZ_SZ_EEEEENS4_23SM90_TMA_LOAD_MULTICASTENS4_14ComposedLayoutINS4_7SwizzleILi3ELi4ELi3EEENS4_18smem_ptr_flag_bitsILi16EEENSU_INS5_IJNSA_ILi8EEESH_EEENS5_IJSH_SC_EEEEEEEvNS4_8identityES12_S1C_vS1D_EENS_8epilogue10collective6detail29Sm90TmaWarpSpecializedAdapterINS1G_15DefaultEpilogueISJ_SK_SK_NS1F_6thread17LinearCombinationISJ_Li1EffLNS1K_9ScaleType4KindE0ELNS_15FloatRoundStyleE2ESJ_EENS1_15EpilogueDefaultEEEEEvvEEEEvNT_6ParamsE,(.L_x_579 - _ZN7cutlass13device_kernelINS_4gemm6kernel13GemmUniversalIN4cute5tupleIJiiiiEEENS1_10collective13CollectiveMmaINS1_34MainloopSm90TmaGmmaWarpSpecializedILi3ENS5_IJNS4_1CILi2EEESB_NSA_ILi1EEEEEENS1_35KernelTmaWarpSpecializedCooperativeEEENS5_IJNSA_ILi256EEESG_NSA_ILi64EEEEEENS_6half_tENS5_IJlSC_lEEESJ_SK_NS4_8TiledMMAINS4_8MMA_AtomIJNS4_4SM904GMMA26MMA_64x256x16_F32F16F16_SSILNSO_5MajorE0ELSQ_0ELNSO_7ScaleInE1ELSR_1EEEEEENS4_6LayoutINS5_IJSB_SC_SC_EEENS5_IJSC_NSA_ILi0EEESW_EEEEENS5_IJNS4_10UnderscoreESZ_SZ_EEEEENS4_23SM90_TMA_LOAD_MULTICASTENS4_14ComposedLayoutINS4_7SwizzleILi3ELi4ELi3EEENS4_18smem_ptr_flag_bitsILi16EEENSU_INS5_IJNSA_ILi8EEESH_EEENS5_IJSH_SC_EEEEEEEvNS4_8identityES12_S1C_vS1D_EENS_8epilogue10collective6detail29Sm90TmaWarpSpecializedAdapterINS1G_15DefaultEpilogueISJ_SK_SK_NS1F_6thread17LinearCombinationISJ_Li1EffLNS1K_9ScaleType4KindE0ELNS_15FloatRoundStyleE2ESJ_EENS1_15EpilogueDefaultEEEEEvvEEEEvNT_6ParamsE)
        .other          _ZN7cutlass13device_kernelINS_4gemm6kernel13GemmUniversalIN4cute5tupleIJiiiiEEENS1_10collective13CollectiveMmaINS1_34MainloopSm90TmaGmmaWarpSpecializedILi3ENS5_IJNS4_1CILi2EEESB_NSA_ILi1EEEEEENS1_35KernelTmaWarpSpecializedCooperativeEEENS5_IJNSA_ILi256EEESG_NSA_ILi64EEEEEENS_6half_tENS5_IJlSC_lEEESJ_SK_NS4_8TiledMMAINS4_8MMA_AtomIJNS4_4SM904GMMA26MMA_64x256x16_F32F16F16_SSILNSO_5MajorE0ELSQ_0ELNSO_7ScaleInE1ELSR_1EEEEEENS4_6LayoutINS5_IJSB_SC_SC_EEENS5_IJSC_NSA_ILi0EEESW_EEEEENS5_IJNS4_10UnderscoreESZ_SZ_EEEEENS4_23SM90_TMA_LOAD_MULTICASTENS4_14ComposedLayoutINS4_7SwizzleILi3ELi4ELi3EEENS4_18smem_ptr_flag_bitsILi16EEENSU_INS5_IJNSA_ILi8EEESH_EEENS5_IJSH_SC_EEEEEEEvNS4_8identityES12_S1C_vS1D_EENS_8epilogue10collective6detail29Sm90TmaWarpSpecializedAdapterINS1G_15DefaultEpilogueISJ_SK_SK_NS1F_6thread17LinearCombinationISJ_Li1EffLNS1K_9ScaleType4KindE0ELNS_15FloatRoundStyleE2ESJ_EENS1_15EpilogueDefaultEEEEEvvEEEEvNT_6ParamsE,@"STO_CUDA_ENTRY STV_DEFAULT"
_ZN7cutlass13device_kernelINS_4gemm6kernel13GemmUniversalIN4cute5tupleIJiiiiEEENS1_10collective13CollectiveMmaINS1_34MainloopSm90TmaGmmaWarpSpecializedILi3ENS5_IJNS4_1CILi2EEESB_NSA_ILi1EEEEEENS1_35KernelTmaWarpSpecializedCooperativeEEENS5_IJNSA_ILi256EEESG_NSA_ILi64EEEEEENS_6half_tENS5_IJlSC_lEEESJ_SK_NS4_8TiledMMAINS4_8MMA_AtomIJNS4_4SM904GMMA26MMA_64x256x16_F32F16F16_SSILNSO_5MajorE0ELSQ_0ELNSO_7ScaleInE1ELSR_1EEEEEENS4_6LayoutINS5_IJSB_SC_SC_EEENS5_IJSC_NSA_ILi0EEESW_EEEEENS5_IJNS4_10UnderscoreESZ_SZ_EEEEENS4_23SM90_TMA_LOAD_MULTICASTENS4_14ComposedLayoutINS4_7SwizzleILi3ELi4ELi3EEENS4_18smem_ptr_flag_bitsILi16EEENSU_INS5_IJNSA_ILi8EEESH_EEENS5_IJSH_SC_EEEEEEEvNS4_8identityES12_S1C_vS1D_EENS_8epilogue10collective6detail29Sm90TmaWarpSpecializedAdapterINS1G_15DefaultEpilogueISJ_SK_SK_NS1F_6thread17LinearCombinationISJ_Li1EffLNS1K_9ScaleType4KindE0ELNS_15FloatRoundStyleE2ESJ_EENS1_15EpilogueDefaultEEEEEvvEEEEvNT_6ParamsE:
[----:B------:R-:W0:Y:S02]  /*0000*/  LDC R1, c[0x0][0x28] ;  /* 0x00000a00ff017b82 */ /* 0x000e240000000800 */
[----:B0-----:R-:W-:Y:S01]  /*0010*/  VIADD R1, R1, 0xfffff878 ;  /* 0xfffff87801017836 */ /* 0x001fe20000000000 */
[----:B------:R-:W0:Y:S01]  /*0020*/  S2R R4, SR_TID.X ;  /* 0x0000000000047919 */ /* 0x000e220000002100 */
[----:B------:R-:W-:Y:S01]  /*0030*/  ELECT P0, URZ, PT ;  /* 0x00000000003f782f */ /* 0x000fe20003800000 */
[----:B------:R-:W-:Y:S01]  /*0040*/  BSSY B0, `(.L_x_0) ;  /* 0x0000015000007945 */ /* 0x000fe20003800000 */
[--C-:B0-----:R-:W-:Y:S02]  /*0050*/  SHF.R.U32.HI R0, RZ, 0x5, R4.reuse ;  /* 0x00000005ff007819 */ /* 0x101fe40000011604 */
[----:B------:R-:W-:-:S03]  /*0060*/  SHF.R.U32.HI R2, RZ, 0x7, R4 ;  /* 0x00000007ff027819 */ /* 0x000fc60000011604 */
[----:B------:R-:W0:Y:S04]  /*0070*/  SHFL.IDX PT, R3, R0, RZ, 0x1f ;  /* 0x00001fff00037589 */ /* 0x000e2800000e0000 */
[----:B------:R-:W1:Y:S01]  /*0080*/  SHFL.IDX PT, R2, R2, RZ, 0x1f ;  /* 0x00001fff02027589 */ /* 0x000e6200000e0000 */
[----:B0-----:R-:W-:Y:S02]  /*0090*/  R2UR UR9, R3 ;  /* 0x00000000030972ca */ /* 0x001fe400000e0000 */
[----:B-1----:R-:W-:-:S11]  /*00a0*/  R2UR UR5, R2 ;  /* 0x00000000020572ca */ /* 0x002fd600000e0000 */
[----:B------:R-:W-:Y:S02]  /*00b0*/  USHF.R.S32.HI UR4, URZ, 0x1f, UR9 ;  /* 0x0000001f3f047899 */ /* 0x000fe40008011409 */
[----:B------:R-:W-:Y:S02]  /*00c0*/  ISETP.NE.OR P0, PT, RZ, UR9, !P0 ;  /* 0x00000009ff007c0c */ /* 0x000fe4000c705670 */
[----:B------:R-:W-:-:S04]  /*00d0*/  ULEA.HI UR4, UR4, UR9, URZ, 0x2 ;  /* 0x0000000904047291 */ /* 0x000fc8000f8f103f */
[----:B------:R-:W-:-:S04]  /*00e0*/  ULOP3.LUT UR4, UR4, 0xfffffffc, URZ, 0xc0, !UPT ;  /* 0xfffffffc04047892 */ /* 0x000fc8000f8ec03f */
[----:B------:R-:W-:-:S03]  /*00f0*/  UIADD3 UR9, UR9, -UR4, URZ ;  /* 0x8000000409097290 */ /* 0x000fc6000fffe03f */
[----:B------:R-:W-:Y:S09]  /*0100*/  @P0 BRA `(.L_x_1) ;  /* 0x0000000000200947 */ /* 0x000ff20003800000 */
[----:B------:R-:W-:Y:S02]  /*0110*/  ULDC.64 UR6, c[0x0][0x198] ;  /* 0x0000660000067ab9 */ /* 0x000fe40000000a00 */
[----:B------:R-:W-:Y:S02]  /*0120*/  UIADD3 UR10, UP0, UR6, 0xf0, URZ ;  /* 0x000000f0060a7890 */ /* 0x000fe4000ff1e03f */
[----:B------:R-:W-:Y:S02]  /*0130*/  UIADD3 UR6, UP1, UR6, 0x1f0, URZ ;  /* 0x000001f006067890 */ /* 0x000fe4000ff3e03f */
[----:B------:R-:W-:Y:S02]  /*0140*/  UIADD3.X UR11, URZ, UR7, URZ, UP0, !UPT ;  /* 0x000000073f0b7290 */ /* 0x000fe400087fe43f */
[----:B------:R-:W-:-:S07]  /*0150*/  UIADD3.X UR7, URZ, UR7, URZ, UP1, !UPT ;  /* 0x000000073f077290 */ /* 0x000fce0008ffe43f */
[----:B------:R0:W-:Y:S02]  /*0160*/  UTMACCTL.PF [UR10] ;  /* 0x000000000a0079b9 */ /* 0x0001e40008040000 */
[----:B------:R0:W-:Y:S02]  /*0170*/  UTMACCTL.PF [UR6] ;  /* 0x00000000060079b9 */ /* 0x0001e40008040000 */
[----:B0-----:R-:W-:Y:S01]  /*0180*/  NOP ;  /* 0x0000000000007918 */ /* 0x001fe20000000000 */
.L_x_1:
[----:B------:R-:W-:Y:S05]  /*0190*/  BSYNC B0 ;  /* 0x0000000000007941 */ /* 0x000fea0003800000 */
.L_x_0:
[----:B------:R-:W0:Y:S01]  /*01a0*/  SHFL.IDX PT, R2, R0, RZ, 0x1f ;  /* 0x00001fff00027589 */ /* 0x000e2200000e0000 */
[----:B------:R-:W-:Y:S01]  /*01b0*/  UISETP.NE.AND UP0, UPT, UR9, 0x3, UPT ;  /* 0x000000030900788c */ /* 0x000fe2000bf05270 */
[----:B------:R-:W-:Y:S01]  /*01c0*/  ISETP.NE.AND P1, PT, RZ, UR5, PT ;  /* 0x00000005ff007c0c */ /* 0x000fe2000bf25270 */
[----:B------:R-:W-:Y:S02]  /*01d0*/  UIADD3 UR16, UR5, -0x1, URZ ;  /* 0xffffffff05107890 */ /* 0x000fe4000fffe03f */
[----:B------:R-:W-:Y:S02]  /*01e0*/  UISETP.EQ.OR UP0, UPT, UR9, URZ, !UP0 ;  /* 0x0000003f0900728c */ /* 0x000fe4000c702670 */
[----:B------:R-:W-:Y:S02]  /*01f0*/  UISETP.GE.U32.AND UP1, UPT, UR16, 0x2, UPT ;  /* 0x000000021000788c */ /* 0x000fe4000bf26070 */
[----:B------:R-:W-:-:S04]  /*0200*/  UISETP.EQ.AND UP0, UPT, UR5, URZ, UP0 ;  /* 0x0000003f0500728c */ /* 0x000fc80008702270 */
[----:B------:R-:W-:-:S04]  /*0210*/  USEL UR40, URZ, 0x1, !UP0 ;  /* 0x000000013f287887 */ /* 0x000fc8000c000000 */
[----:B------:R-:W-:Y:S01]  /*0220*/  USEL UR40, UR40, 0x2, UP1 ;  /* 0x0000000228287887 */ /* 0x000fe20008800000 */
[----:B0-----:R-:W-:-:S13]  /*0230*/  ISETP.NE.AND P0, PT, R2, RZ, PT ;  /* 0x000000ff0200720c */ /* 0x001fda0003f05270 */
[----:B------:R-:W-:Y:S05]  /*0240*/  @P0 BRA `(.L_x_2) ;  /* 0x0000000000500947 */ /* 0x000fea0003800000 */
[----:B------:R-:W0:Y:S01]  /*0250*/  S2UR UR8, SR_CgaCtaId ;  /* 0x00000000000879c3 */ /* 0x000e220000008800 */
[----:B------:R-:W-:Y:S01]  /*0260*/  UMOV UR4, 0x400 ;  /* 0x0000040000047882 */ /* 0x000fe20000000000 */
[----:B------:R-:W-:Y:S01]  /*0270*/  UMOV UR5, 0x1 ;  /* 0x0000000100057882 */ /* 0x000fe20000000000 */
[----:B------:R-:W-:Y:S01]  /*0280*/  UMOV UR6, 0x6 ;  /* 0x0000000600067882 */ /* 0x000fe20000000000 */
[----:B------:R-:W-:Y:S01]  /*0290*/  ELECT P0, URZ, PT ;  /* 0x00000000003f782f */ /* 0x000fe20003800000 */
[----:B------:R-:W-:-:S04]  /*02a0*/  UIADD3 UR6, -UR6, 0x100000, URZ ;  /* 0x0010000006067890 */ /* 0x000fc8000fffe13f */
[----:B------:R-:W-:Y:S02]  /*02b0*/  USHF.L.U32 UR7, UR6, 0xb, URZ ;  /* 0x0000000b06077899 */ /* 0x000fe4000800063f */
[----:B------:R-:W-:Y:S02]  /*02c0*/  USHF.L.U32 UR6, UR6, 0x1, URZ ;  /* 0x0000000106067899 */ /* 0x000fe4000800063f */
[----:B0-----:R-:W-:Y:S02]  /*02d0*/  ULEA UR8, UR8, UR4, 0x18 ;  /* 0x0000000408087291 */ /* 0x001fe4000f8ec03f */
[----:B------:R-:W-:-:S04]  /*02e0*/  UIADD3 UR4, -UR5, 0x100000, URZ ;  /* 0x0010000005047890 */ /* 0x000fc8000fffe13f */
[----:B------:R-:W-:Y:S02]  /*02f0*/  USHF.L.U32 UR5, UR4, 0xb, URZ ;  /* 0x0000000b04057899 */ /* 0x000fe4000800063f */
[----:B------:R-:W-:Y:S01]  /*0300*/  USHF.L.U32 UR4, UR4, 0x1, URZ ;  /* 0x0000000104047899 */ /* 0x000fe2000800063f */
[----:B------:R-:W0:Y:S11]  /*0310*/  FENCE.VIEW.ASYNC.S ;  /* 0x00000000000073c6 */ /* 0x000e360000000000 */
[----:B0-----:R0:W1:Y:S01]  /*0320*/  SYNCS.EXCH.64 URZ, [UR8], UR4 ;  /* 0x00000004083f75b2 */ /* 0x0010620008000100 */
[----:B------:R0:W2:Y:S01]  /*0330*/  SYNCS.EXCH.64 URZ, [UR8+0x18], UR6 ;  /* 0x00001806083f75b2 */ /* 0x0000a20008000100 */
[----:B------:R0:W3:Y:S01]  /*0340*/  SYNCS.EXCH.64 URZ, [UR8+0x8], UR4 ;  /* 0x00000804083f75b2 */ /* 0x0000e20008000100 */
[----:B------:R0:W4:Y:S01]  /*0350*/  SYNCS.EXCH.64 URZ, [UR8+0x20], UR6 ;  /* 0x00002006083f75b2 */ /* 0x0001220008000100 */
[----:B------:R0:W0:Y:S01]  /*0360*/  SYNCS.EXCH.64 URZ, [UR8+0x10], UR4 ;  /* 0x00001004083f75b2 */ /* 0x0000220008000100 */
[----:B------:R0:W0:Y:S01]  /*0370*/  SYNCS.EXCH.64 URZ, [UR8+0x28], UR6 ;  /* 0x00002806083f75b2 */ /* 0x0000220008000100 */
[----:B------:R-:W-:Y:S01]  /*0380*/  NOP ;  /* 0x0000000000007918 */ /* 0x000fe20000000000 */
.L_x_2:
[----:B------:R-:W5:Y:S01]  /*0390*/  S2UR UR13, SR_CTAID.X ;  /* 0x00000000000d79c3 */ /* 0x000f620000002500 */
[----:B------:R-:W-:Y:S01]  /*03a0*/  SHF.R.S32.HI R3, RZ, 0x1f, R4 ;  /* 0x0000001fff037819 */ /* 0x000fe20000011404 */
[----:B------:R5:W1:Y:S01]  /*03b0*/  SHFL.IDX PT, R6, R0, RZ, 0x1f ;  /* 0x00001fff00067589 */ /* 0x000a6200000e0000 */
[----:B0-----:R-:W-:Y:S01]  /*03c0*/  ULDC UR4, c[0x0][0x150] ;  /* 0x0000540000047ab9 */ /* 0x001fe20000000800 */
[----:B------:R-:W-:Y:S02]  /*03d0*/  ELECT P0, URZ, PT ;  /* 0x00000000003f782f */ /* 0x000fe40003800000 */
[----:B------:R-:W-:Y:S01]  /*03e0*/  LEA.HI R3, R3, R4, RZ, 0x7 ;  /* 0x0000000403037211 */ /* 0x000fe200078f38ff */
[----:B------:R-:W-:Y:S01]  /*03f0*/  ULDC UR5, c[0x0][0x154] ;  /* 0x0000550000057ab9 */ /* 0x000fe20000000800 */
[----:B------:R-:W-:Y:S01]  /*0400*/  SHF.R.S32.HI R7, RZ, 0x1f, R2 ;  /* 0x0000001fff077819 */ /* 0x000fe20000011402 */
[----:B------:R-:W0:Y:S01]  /*0410*/  S2UR UR10, SR_CTAID.Y ;  /* 0x00000000000a79c3 */ /* 0x000e220000002600 */
[----:B------:R-:W-:Y:S01]  /*0420*/  LOP3.LUT R3, R3, 0xffffff80, RZ, 0xc0, !PT ;  /* 0xffffff8003037812 */ /* 0x000fe200078ec0ff */
[----:B------:R-:W-:Y:S01]  /*0430*/  ULDC UR8, c[0x0][0x144] ;  /* 0x0000510000087ab9 */ /* 0x000fe20000000800 */
[----:B------:R-:W-:Y:S01]  /*0440*/  LEA.HI R7, R7, R2, RZ, 0x2 ;  /* 0x0000000207077211 */ /* 0x000fe200078f10ff */
[----:B------:R-:W-:Y:S01]  /*0450*/  NOP ;  /* 0x0000000000007918 */ /* 0x000fe20000000000 */
[----:B------:R-:W-:Y:S01]  /*0460*/  NOP ;  /* 0x0000000000007918 */ /* 0x000fe20000000000 */
[----:B------:R-:W-:Y:S01]  /*0470*/  IMAD.IADD R3, R4, 0x1, -R3 ;  /* 0x0000000104037824 */ /* 0x000fe200078e0a03 */
[----:B------:R-:W-:Y:S01]  /*0480*/  LOP3.LUT R7, R7, 0x3ffffffc, RZ, 0xc0, !PT ;  /* 0x3ffffffc07077812 */ /* 0x000fe200078ec0ff */
[----:B------:R-:W-:Y:S01]  /*0490*/  ULDC UR11, c[0x0][0x148] ;  /* 0x00005200000b7ab9 */ /* 0x000fe20000000800 */
[----:B------:R-:W-:-:S02]  /*04a0*/  MOV R17, 0x1 ;  /* 0x0000000100117802 */ /* 0x000fc40000000f00 */
[----:B------:R-:W-:Y:S02]  /*04b0*/  SHF.R.S32.HI R4, RZ, 0x1f, R3 ;  /* 0x0000001fff047819 */ /* 0x000fe40000011403 */
[----:B------:R-:W-:Y:S02]  /*04c0*/  IADD3 R2, R2, -R7, RZ ;  /* 0x8000000702027210 */ /* 0x000fe40007ffe0ff */
[----:B------:R-:W-:Y:S02]  /*04d0*/  LEA.HI R4, R4, R3, RZ, 0x3 ;  /* 0x0000000304047211 */ /* 0x000fe400078f18ff */
[----:B-----5:R-:W-:Y:S02]  /*04e0*/  I2FP.F32.U32 R5, UR13 ;  /* 0x0000000d00057c45 */ /* 0x020fe40008201000 */
[--C-:B------:R-:W-:Y:S02]  /*04f0*/  SHF.R.S32.HI R0, RZ, 0x3, R4.reuse ;  /* 0x00000003ff007819 */ /* 0x100fe40000011404 */
[----:B-1----:R-:W-:Y:S01]  /*0500*/  ISETP.NE.OR P0, PT, R6, RZ, !P0 ;  /* 0x000000ff0600720c */ /* 0x002fe20004705670 */
[----:B------:R-:W-:Y:S01]  /*0510*/  FMUL R8, R5, UR4 ;  /* 0x0000000405087c20 */ /* 0x000fe20008400000 */
[----:B------:R-:W-:-:S04]  /*0520*/  SHF.R.S32.HI R5, RZ, 0x1f, R4 ;  /* 0x0000001fff057819 */ /* 0x000fc80000011404 */
[----:B------:R-:W-:Y:S01]  /*0530*/  LEA.HI R5, R5, R0, RZ, 0x2 ;  /* 0x0000000005057211 */ /* 0x000fe200078f10ff */
[----:B------:R-:W1:Y:S03]  /*0540*/  F2I.U32.TRUNC.NTZ R8, R8 ;  /* 0x0000000800087305 */ /* 0x000e66000020f000 */
[----:B------:R-:W-:-:S03]  /*0550*/  LOP3.LUT R5, R5, 0xfffffffc, RZ, 0xc0, !PT ;  /* 0xfffffffc05057812 */ /* 0x000fc600078ec0ff */
[----:B------:R-:W-:Y:S01]  /*0560*/  VOTEU.ALL UP0, P0 ;  /* 0x00000000003f7886 */ /* 0x000fe20000000000 */
[----:B------:R-:W-:Y:S01]  /*0570*/  VOTEU.ALL UP1, P0 ;  /* 0x00000000003f7886 */ /* 0x000fe20000020000 */
[----:B------:R-:W-:Y:S01]  /*0580*/  IMAD.IADD R5, R0, 0x1, -R5 ;  /* 0x0000000100057824 */ /* 0x000fe200078e0a05 */
[----:B0-----:R-:W-:Y:S02]  /*0590*/  I2FP.F32.U32 R0, UR10 ;  /* 0x0000000a00007c45 */ /* 0x001fe40008201000 */
[----:B------:R-:W0:Y:S01]  /*05a0*/  @!UP0 S2UR UR7, SR_CgaCtaId ;  /* 0x00000000000789c3 */ /* 0x000e220000008800 */
[----:B------:R-:W-:Y:S01]  /*05b0*/  IMAD R2, R2, 0x4, R5 ;  /* 0x0000000402027824 */ /* 0x000fe200078e0205 */
[----:B------:R-:W-:Y:S01]  /*05c0*/  @!UP0 UMOV UR6, 0x400 ;  /* 0x0000040000068882 */ /* 0x000fe20000000000 */
[----:B------:R-:W-:Y:S01]  /*05d0*/  FMUL R4, R0, UR5 ;  /* 0x0000000500047c20 */ /* 0x000fe20008400000 */
[----:B-1----:R-:W-:Y:S02]  /*05e0*/  R2UR UR4, R8 ;  /* 0x00000000080472ca */ /* 0x002fe400000e0000 */
[----:B------:R-:W-:-:S03]  /*05f0*/  LEA.HI R0, R2, R2, RZ, 0x1 ;  /* 0x0000000202007211 */ /* 0x000fc600078f08ff */
[----:B------:R-:W1:Y:S01]  /*0600*/  F2I.U32.TRUNC.NTZ R4, R4 ;  /* 0x0000000400047305 */ /* 0x000e62000020f000 */
[----:B------:R-:W-:-:S05]  /*0610*/  LOP3.LUT R5, R0, 0xfffffffe, RZ, 0xc0, !PT ;  /* 0xfffffffe00057812 */ /* 0x000fca00078ec0ff */
[----:B------:R-:W-:Y:S02]  /*0620*/  IMAD.IADD R5, R2, 0x1, -R5 ;  /* 0x0000000102057824 */ /* 0x000fe400078e0a05 */
[----:B------:R-:W-:-:S04]  /*0630*/  UIADD3 UR4, -UR4, URZ, URZ ;  /* 0x0000003f04047290 */ /* 0x000fc8000fffe13f */
[----:B------:R-:W-:Y:S01]  /*0640*/  UIMAD UR8, UR8, UR4, UR13 ;  /* 0x00000004080872a4 */ /* 0x000fe2000f8e020d */
[----:B-1----:R-:W-:Y:S02]  /*0650*/  R2UR UR12, R4 ;  /* 0x00000000040c72ca */ /* 0x002fe400000e0000 */
[----:B------:R-:W-:Y:S01]  /*0660*/  UMOV UR4, 0x20 ;  /* 0x0000002000047882 */ /* 0x000fe20000000000 */
[----:B------:R-:W1:Y:S02]  /*0670*/  LDC R4, c[0x0][0x140] ;  /* 0x00005000ff047b82 */ /* 0x000e640000000800 */
[----:B------:R-:W-:Y:S01]  /*0680*/  ISETP.NE.AND P3, PT, R5, UR8, PT ;  /* 0x0000000805007c0c */ /* 0x000fe2000bf65270 */
[----:B------:R-:W-:-:S04]  /*0690*/  @!UP0 UIADD3 UR4, -UR4, 0x100000, URZ ;  /* 0x0010000004048890 */ /* 0x000fc8000fffe13f */
[----:B------:R-:W-:Y:S02]  /*06a0*/  @!UP0 USHF.L.U32 UR5, UR4, 0xb, URZ ;  /* 0x0000000b04058899 */ /* 0x000fe4000800063f */
[----:B------:R-:W-:Y:S01]  /*06b0*/  @!UP0 USHF.L.U32 UR4, UR4, 0x1, URZ ;  /* 0x0000000104048899 */ /* 0x000fe2000800063f */
[C---:B------:R-:W-:Y:S01]  /*06c0*/  IMAD.SHL.U32 R5, R2.reuse, 0x4, RZ ;  /* 0x0000000402057824 */ /* 0x040fe200078e00ff */
[----:B0-----:R-:W-:Y:S01]  /*06d0*/  @!UP0 ULEA UR6, UR7, UR6, 0x18 ;  /* 0x0000000607068291 */ /* 0x001fe2000f8ec03f */
[----:B------:R-:W-:Y:S01]  /*06e0*/  VOTEU.ALL UP0, P0 ;  /* 0x00000000003f7886 */ /* 0x000fe20000000000 */
[----:B------:R-:W-:Y:S02]  /*06f0*/  LOP3.LUT P0, RZ, R3, 0x7, RZ, 0xc0, !PT ;  /* 0x0000000703ff7812 */ /* 0x000fe4000780c0ff */
[----:B------:R-:W-:Y:S01]  /*0700*/  LOP3.LUT R152, R2, 0xc, R5, 0x78, !PT ;  /* 0x0000000c02987812 */ /* 0x000fe200078e7805 */
[----:B------:R-:W-:-:S03]  /*0710*/  UIADD3 UR12, -UR12, URZ, URZ ;  /* 0x0000003f0c0c7290 */ /* 0x000fc6000fffe13f */
[C---:B------:R-:W-:Y:S02]  /*0720*/  ISETP.LT.U32.AND P0, PT, R152.reuse, 0x4, !P0 ;  /* 0x000000049800780c */ /* 0x040fe40004701070 */
[----:B------:R-:W-:Y:S01]  /*0730*/  @P3 LEA.HI R0, R152, R152, RZ, 0x1 ;  /* 0x0000009898003211 */ /* 0x000fe200078f08ff */
[----:B------:R-:W0:Y:S02]  /*0740*/  FENCE.VIEW.ASYNC.S ;  /* 0x00000000000073c6 */ /* 0x000e240000000000 */
[----:B0-----:R-:W0:Y:S01]  /*0750*/  @!UP0 SYNCS.EXCH.64 URZ, [UR6+0x40], UR4 ;  /* 0x00004004063f85b2 */ /* 0x001e220008000100 */
[----:B------:R-:W-:Y:S02]  /*0760*/  @P3 SHF.R.S32.HI R0, RZ, 0x1, R0 ;  /* 0x00000001ff003819 */ /* 0x000fe40000011400 */
[----:B-1----:R-:W-:Y:S01]  /*0770*/  ISETP.EQ.U32.AND P2, PT, R4, 0x1, PT ;  /* 0x000000010400780c */ /* 0x002fe20003f42070 */
[----:B------:R1:W0:Y:S01]  /*0780*/  @!UP1 SYNCS.EXCH.64 URZ, [UR6+0x48], UR4 ;  /* 0x00004804063f95b2 */ /* 0x0002220008000100 */
[----:B------:R-:W-:Y:S01]  /*0790*/  NOP ;  /* 0x0000000000007918 */ /* 0x000fe20000000000 */
[----:B-1----:R-:W-:-:S06]  /*07a0*/  UIMAD UR4, UR11, UR12, UR10 ;  /* 0x0000000c0b0472a4 */ /* 0x002fcc000f8e020a */
[----:B------:R-:W-:Y:S02]  /*07b0*/  @P3 ISETP.NE.AND P4, PT, R0, UR4, PT ;  /* 0x0000000400003c0c */ /* 0x000fe4000bf85270 */
[----:B------:R-:W-:Y:S02]  /*07c0*/  SEL R0, RZ, 0x1, !P0 ;  /* 0x00000001ff007807 */ /* 0x000fe40004000000 */
[----:B------:R-:W-:-:S04]  /*07d0*/  @P3 SEL R17, RZ, 0x1, P4 ;  /* 0x00000001ff113807 */ /* 0x000fc80002000000 */
[----:B------:R-:W-:Y:S01]  /*07e0*/  LOP3.LUT R17, R17, R0, RZ, 0xc0, !PT ;  /* 0x0000000011117212 */ /* 0x000fe200078ec0ff */
[----:B------:R-:W-:Y:S06]  /*07f0*/  @!P2 BRA `(.L_x_3) ;  /* 0x000000000008a947 */ /* 0x000fec0003800000 */
[----:B0-234-:R-:W-:Y:S01]  /*0800*/  UCGABAR_ARV ;  /* 0x00000000000079c7 */ /* 0x01dfe20008000000 */
[----:B------:R-:W-:Y:S05]  /*0810*/  BRA `(.L_x_4) ;  /* 0x0000000000047947 */ /* 0x000fea0003800000 */
.L_x_3:
[----:B0-234-:R-:W-:Y:S01]  /*0820*/  NOP ;  /* 0x0000000000007918 */ /* 0x01dfe20000000000 */
.L_x_4:
[----:B------:R-:W-:Y:S01]  /*0830*/  ULDC UR4, c[0x0][0x65c] ;  /* 0x0001970000047ab9 */ /* 0x000fe20000000800 */
[----:B------:R-:W-:Y:S01]  /*0840*/  UMOV UR5, URZ ;  /* 0x0000003f00057c82 */ /* 0x000fe20008000000 */
[----:B------:R-:W-:-:S03]  /*0850*/  UISETP.NE.AND UP0, UPT, UR4, 0x1, UPT ;  /* 0x000000010400788c */ /* 0x000fc6000bf05270 */
[----:B------:R-:W-:Y:S01]  /*0860*/  UMOV UR4, UR13 ;  /* 0x0000000d00047c82 */ /* 0x000fe20008000000 */
[----:B------:R-:W-:Y:S02]  /*0870*/  UP2UR UR45, UPR, URZ, 0x1 ;  /* 0x000000013f2d7883 */ /* 0x000fe40008000000 */
[----:B------:R-:W-:Y:S02]  /*0880*/  PLOP3.LUT P0, PT, PT, PT, UP0, 0x80, 0x0 ;  /* 0x000000000000781c */ /* 0x000fe40003f0f008 */
[----:B------:R-:W-:Y:S02]  /*0890*/  PLOP3.LUT P3, PT, PT, PT, UP0, 0x80, 0x0 ;  /* 0x000000000000781c */ /* 0x000fe40003f6f008 */
[----:B------:R-:W-:Y:S01]  /*08a0*/  PLOP3.LUT P5, PT, PT, PT, UP0, 0x80, 0x0 ;  /* 0x000000000000781c */ /* 0x000fe20003faf008 */
[----:B------:R-:W-:Y:S01]  /*08b0*/  @UP0 ULDC UR14, c[0x0][0x10] ;  /* 0x00000400000e0ab9 */ /* 0x000fe20000000800 */
[----:B------:R-:W-:Y:S01]  /*08c0*/  @UP0 UMOV UR6, UR10 ;  /* 0x0000000a00060c82 */ /* 0x000fe20008000000 */
[----:B------:R-:W-:Y:S01]  /*08d0*/  @UP0 UMOV UR7, URZ ;  /* 0x0000003f00070c82 */ /* 0x000fe20008000000 */
[----:B------:R-:W-:Y:S01]  /*08e0*/  PLOP3.LUT P4, PT, PT, PT, UP0, 0x80, 0x0 ;  /* 0x000000000000781c */ /* 0x000fe20003f8f008 */
[----:B------:R-:W-:-:S03]  /*08f0*/  @UP0 UIMAD.WIDE.U32 UR14, UR13, UR14, UR6 ;  /* 0x0000000e0d0e02a5 */ /* 0x000fc6000f8e0006 */
[----:B------:R-:W-:Y:S01]  /*0900*/  @!UP0 ULDC UR7, c[0x0][0xc] ;  /* 0x0000030000078ab9 */ /* 0x000fe20000000800 */
[----:B------:R-:W-:Y:S01]  /*0910*/  @UP0 UMOV UR6, URZ ;  /* 0x0000003f00060c82 */ /* 0x000fe20008000000 */
[----:B------:R-:W-:Y:S01]  /*0920*/  @!UP0 UIMAD.WIDE.U32 UR4, UR10, UR7, UR4 ;  /* 0x000000070a0482a5 */ /* 0x000fe2000f8e0004 */
[----:B------:R-:W-:Y:S01]  /*0930*/  IMAD.U32 R2, RZ, RZ, UR14 ;  /* 0x0000000eff027e24 */ /* 0x000fe2000f8e00ff */
[----:B------:R-:W-:Y:S02]  /*0940*/  @UP0 UIADD3 UR6, UR15, UR6, URZ ;  /* 0x000000060f060290 */ /* 0x000fe4000fffe03f */
[----:B------:R-:W-:Y:S02]  /*0950*/  IMAD.U32 R3, RZ, RZ, UR15 ;  /* 0x0000000fff037e24 */ /* 0x000fe4000f8e00ff */
[----:B------:R-:W-:Y:S01]  /*0960*/  @P0 IMAD.MOV.U32 R7, RZ, RZ, R2 ;  /* 0x000000ffff070224 */ /* 0x000fe200078e0002 */
[----:B------:R-:W-:Y:S01]  /*0970*/  MOV R5, UR5 ;  /* 0x0000000500057c02 */ /* 0x000fe20008000f00 */
[----:B------:R-:W-:Y:S01]  /*0980*/  IMAD.U32 R2, RZ, RZ, UR4 ;  /* 0x00000004ff027e24 */ /* 0x000fe2000f8e00ff */
[----:B------:R-:W-:Y:S01]  /*0990*/  @P3 MOV R6, UR6 ;  /* 0x0000000600063c02 */ /* 0x000fe20008000f00 */
[----:B------:R-:W-:-:S02]  /*09a0*/  IMAD.U32 R3, RZ, RZ, UR5 ;  /* 0x00000005ff037e24 */ /* 0x000fc4000f8e00ff */
[----:B------:R-:W-:Y:S02]  /*09b0*/  @!P5 IMAD.MOV.U32 R6, RZ, RZ, R5 ;  /* 0x000000ffff06d224 */ /* 0x000fe400078e0005 */
[----:B------:R-:W-:Y:S02]  /*09c0*/  @!P4 IMAD.MOV.U32 R7, RZ, RZ, R2 ;  /* 0x000000ffff07c224 */ /* 0x000fe400078e0002 */
[----:B------:R-:W-:Y:S01]  /*09d0*/  IMAD.U32 R4, RZ, RZ, UR4 ;  /* 0x00000004ff047e24 */ /* 0x000fe2000f8e00ff */
[----:B------:R0:W-:Y:S04]  /*09e0*/  STL [R1+0x200], R6 ;  /* 0x0002000601007387 */ /* 0x0001e80000100800 */
[----:B------:R0:W-:Y:S01]  /*09f0*/  STL [R1+0x204], R7 ;  /* 0x0002040701007387 */ /* 0x0001e20000100800 */
[----:B------:R-:W-:Y:S05]  /*0a00*/  @!P2 BRA `(.L_x_5) ;  /* 0x00000000000ca947 */ /* 0x000fea0003800000 */
[----:B------:R-:W-:Y:S01]  /*0a10*/  UCGABAR_WAIT ;  /* 0x0000000000007dc7 */ /* 0x000fe20008000000 */
[----:B------:R-:W-:Y:S01]  /*0a20*/  CCTL.IVALL ;  /* 0x00000000ff00798f */ /* 0x000fe20002000000 */
[----:B------:R-:W-:Y:S05]  /*0a30*/  BRA `(.L_x_6) ;  /* 0x0000000000047947 */ /* 0x000fea0003800000 */
.L_x_5:
[----:B------:R-:W-:Y:S06]  /*0a40*/  BAR.SYNC.DEFER_BLOCKING 0x0 ;  /* 0x0000000000007b1d */ /* 0x000fec0000010000 */
.L_x_6:
[----:B------:R-:W-:Y:S05]  /*0a50*/  @!P1 BRA `(.L_x_7) ;  /* 0x0000019800189947 */ /* 0x000fea0003800000 */
[----:B------:R-:W-:-:S06]  /*0a60*/  UISETP.GT.U32.AND UP0, UPT, UR16, 0x1, UPT ;  /* 0x000000011000788c */ /* 0x000fcc000bf04070 */
[----:B------:R-:W-:-:S13]  /*0a70*/  PLOP3.LUT P0, PT, PT, PT, UP0, 0x80, 0x0 ;  /* 0x000000000000781c */ /* 0x000fda0003f0f008 */
[----:B------:R-:W-:Y:S05]  /*0a80*/  @P0 EXIT ;  /* 0x000000000000094d */ /* 0x000fea0003800000 */
[----:B------:R-:W-:Y:S01]  /*0a90*/  ULDC.64 UR4, c[0x0][0x650] ;  /* 0x0001940000047ab9 */ /* 0x000fe20000000a00 */
[----:B------:R-:W-:Y:S01]  /*0aa0*/  UMOV UR41, 0xffffffff ;  /* 0xffffffff00297882 */ /* 0x000fe20000000000 */
[----:B------:R-:W-:Y:S01]  /*0ab0*/  ISETP.GE.U32.AND P0, PT, R7, UR4, PT ;  /* 0x0000000407007c0c */ /* 0x000fe2000bf06070 */
[----:B------:R-:W-:Y:S01]  /*0ac0*/  UMOV UR42, 0xffffffff ;  /* 0xffffffff002a7882 */ /* 0x000fe20000000000 */
[----:B------:R-:W-:Y:S01]  /*0ad0*/  UMOV UR43, 0xffffffff ;  /* 0xffffffff002b7882 */ /* 0x000fe20000000000 */
[----:B------:R-:W-:Y:S02]  /*0ae0*/  PRMT R0, RZ, 0x7610, R0 ;  /* 0x00007610ff007816 */ /* 0x000fe40000000000 */
[----:B------:R-:W-:-:S13]  /*0af0*/  ISETP.GE.U32.AND.EX P0, PT, R6, UR5, PT, P0 ;  /* 0x0000000506007c0c */ /* 0x000fda000bf06100 */
[----:B------:R-:W-:Y:S05]  /*0b00*/  @P0 BRA `(.L_x_8) ;  /* 0x0000000400480947 */ /* 0x000fea0003800000 */
[----:B------:R-:W-:Y:S01]  /*0b10*/  ULDC.64 UR16, c[0x0][0x628] ;  /* 0x00018a0000107ab9 */ /* 0x000fe20000000a00 */
[C---:B------:R-:W-:Y:S01]  /*0b20*/  R2UR UR19, R7.reuse ;  /* 0x00000000071372ca */ /* 0x040fe200000e0000 */
[----:B------:R-:W-:Y:S01]  /*0b30*/  ULDC UR18, c[0x0][0x630] ;  /* 0x00018c0000127ab9 */ /* 0x000fe20000000800 */
[----:B------:R-:W-:Y:S02]  /*0b40*/  ISETP.NE.U32.AND P0, PT, RZ, UR16, PT ;  /* 0x00000010ff007c0c */ /* 0x000fe4000bf05070 */
[----:B------:R-:W-:Y:S02]  /*0b50*/  R2UR UR4, R7 ;  /* 0x00000000070472ca */ /* 0x000fe400000e0000 */
[----:B------:R-:W-:Y:S02]  /*0b60*/  ISETP.NE.AND.EX P0, PT, RZ, UR17, PT, P0 ;  /* 0x00000011ff007c0c */ /* 0x000fe4000bf05300 */
[----:B------:R-:W-:-:S11]  /*0b70*/  R2UR UR5, R6 ;  /* 0x00000000060572ca */ /* 0x000fd600000e0000 */
[----:B------:R-:W-:Y:S05]  /*0b80*/  @!P0 BRA `(.L_x_9) ;  /* 0x0000000000308947 */ /* 0x000fea0003800000 */
[----:B------:R-:W-:Y:S01]  /*0b90*/  R2UR UR4, R7 ;  /* 0x00000000070472ca */ /* 0x000fe200000e0000 */
[----:B------:R-:W-:Y:S01]  /*0ba0*/  ULDC UR9, c[0x0][0x634] ;  /* 0x00018d0000097ab9 */ /* 0x000fe20000000800 */
[----:B------:R-:W-:-:S11]  /*0bb0*/  R2UR UR13, R6 ;  /* 0x00000000060d72ca */ /* 0x000fd600000e0000 */
[----:B------:R-:W-:-:S04]  /*0bc0*/  UIADD3 UR9, UP0, UR4, UR9, URZ ;  /* 0x0000000904097290 */ /* 0x000fc8000ff1e03f */
[----:B------:R-:W-:-:S04]  /*0bd0*/  UIADD3.X UR13, URZ, UR13, URZ, UP0, !UPT ;  /* 0x0000000d3f0d7290 */ /* 0x000fc800087fe43f */
[----:B------:R-:W-:-:S04]  /*0be0*/  UIMAD.WIDE.U32 UR4, UR13, UR16, URZ ;  /* 0x000000100d0472a5 */ /* 0x000fc8000f8e003f */
[----:B------:R-:W-:Y:S02]  /*0bf0*/  UIMAD.WIDE.U32 UR6, UP0, UR9, UR17, UR4 ;  /* 0x00000011090672a5 */ /* 0x000fe4000f800004 */
[----:B------:R-:W-:Y:S02]  /*0c00*/  UIMAD.WIDE.U32 UR4, UR9, UR16, URZ ;  /* 0x00000010090472a5 */ /* 0x000fe4000f8e003f */
[----:B------:R-:W-:Y:S02]  /*0c10*/  UIADD3.X UR15, URZ, URZ, URZ, UP0, !UPT ;  /* 0x0000003f3f0f7290 */ /* 0x000fe400087fe43f */
[----:B------:R-:W-:Y:S01]  /*0c20*/  UIADD3 URZ, UP0, UR5, UR6, URZ ;  /* 0x00000006053f7290 */ /* 0x000fe2000ff1e03f */
[----:B------:R-:W-:-:S03]  /*0c30*/  UMOV UR14, UR7 ;  /* 0x00000007000e7c82 */ /* 0x000fc60008000000 */
[----:B------:R-:W-:-:S12]  /*0c40*/  UIMAD.WIDE.U32.X UR4, UR13, UR17, UR14, UP0 ;  /* 0x000000110d0472a5 */ /* 0x000fd800080e040e */
.L_x_9:
[----:B------:R-:W-:Y:S01]  /*0c50*/  USHF.R.U64 UR43, UR4, UR18, UR5 ;  /* 0x00000012042b7299 */ /* 0x000fe20008001205 */
[----:B------:R-:W-:Y:S01]  /*0c60*/  R2UR UR7, R6 ;  /* 0x00000000060772ca */ /* 0x000fe200000e0000 */
[----:B------:R-:W-:Y:S02]  /*0c70*/  USHF.R.U32.HI UR4, URZ, UR18, UR5 ;  /* 0x000000123f047299 */ /* 0x000fe40008011605 */
[----:B------:R-:W-:Y:S01]  /*0c80*/  UIADD3 UR5, UP0, URZ, -UR43, URZ ;  /* 0x8000002b3f057290 */ /* 0x000fe2000ff1e03f */
[----:B------:R-:W-:Y:S01]  /*0c90*/  ULDC.64 UR14, c[0x0][0x620] ;  /* 0x00018800000e7ab9 */ /* 0x000fe20000000a00 */
[----:B------:R-:W-:Y:S02]  /*0ca0*/  UMOV UR6, UR19 ;  /* 0x0000001300067c82 */ /* 0x000fe40008000000 */
[----:B------:R-:W-:Y:S01]  /*0cb0*/  UIADD3.X UR4, URZ, ~UR4, URZ, UP0, !UPT ;  /* 0x800000043f047290 */ /* 0x000fe200087fe43f */
[----:B------:R-:W-:Y:S01]  /*0cc0*/  ULDC UR9, c[0x0][0x618] ;  /* 0x0001860000097ab9 */ /* 0x000fe20000000800 */
[----:B------:R-:W-:-:S02]  /*0cd0*/  UIMAD UR12, UR11, UR12, UR10 ;  /* 0x0000000c0b0c72a4 */ /* 0x000fc4000f8e020a */
[----:B------:R-:W-:Y:S02]  /*0ce0*/  UIMAD UR4, UR4, UR14, URZ ;  /* 0x0000000e040472a4 */ /* 0x000fe4000f8e023f */
[----:B------:R-:W-:Y:S02]  /*0cf0*/  UIMAD.WIDE.U32 UR6, UR5, UR14, UR6 ;  /* 0x0000000e050672a5 */ /* 0x000fe4000f8e0006 */
[----:B------:R-:W-:Y:S01]  /*0d00*/  UIMAD UR4, UR5, UR15, UR4 ;  /* 0x0000000f050472a4 */ /* 0x000fe2000f8e0204 */
[----:B------:R-:W-:Y:S01]  /*0d10*/  ULDC UR10, c[0x0][0x608] ;  /* 0x00018200000a7ab9 */ /* 0x000fe20000000800 */
[----:B------:R-:W-:Y:S02]  /*0d20*/  ULDC UR18, c[0x0][0x658] ;  /* 0x0001960000127ab9 */ /* 0x000fe40000000800 */
[----:B------:R-:W-:Y:S01]  /*0d30*/  UIADD3 UR7, UR7, UR4, URZ ;  /* 0x0000000407077290 */ /* 0x000fe2000fffe03f */
[----:B------:R-:W-:Y:S02]  /*0d40*/  UMOV UR11, 0xffffffff ;  /* 0xffffffff000b7882 */ /* 0x000fe40000000000 */
[----:B------:R-:W-:Y:S01]  /*0d50*/  ULDC.64 UR4, c[0x0][0x640] ;  /* 0x0001900000047ab9 */ /* 0x000fe20000000a00 */
[----:B------:R-:W-:Y:S01]  /*0d60*/  USHF.R.U64 UR16, UR6, UR9, UR7 ;  /* 0x0000000906107299 */ /* 0x000fe20008001207 */
[----:B------:R-:W-:Y:S01]  /*0d70*/  ISETP.NE.U32.AND P0, PT, RZ, UR4, PT ;  /* 0x00000004ff007c0c */ /* 0x000fe2000bf05070 */
[----:B------:R-:W-:-:S02]  /*0d80*/  USHF.R.U32.HI UR7, URZ, UR9, UR7 ;  /* 0x000000093f077299 */ /* 0x000fc40008011607 */
[----:B------:R-:W-:Y:S01]  /*0d90*/  USHF.L.U32 UR6, UR11, UR18, URZ ;  /* 0x000000120b067299 */ /* 0x000fe2000800063f */
[----:B------:R-:W-:Y:S01]  /*0da0*/  ISETP.NE.AND.EX P0, PT, RZ, UR5, PT, P0 ;  /* 0x00000005ff007c0c */ /* 0x000fe2000bf05300 */
[----:B------:R-:W-:Y:S02]  /*0db0*/  USHF.R.U64 UR22, UR16, UR10, UR7 ;  /* 0x0000000a10167299 */ /* 0x000fe40008001207 */
[----:B------:R-:W-:Y:S02]  /*0dc0*/  USHF.R.U32.HI UR7, URZ, UR10, UR7 ;  /* 0x0000000a3f077299 */ /* 0x000fe40008011607 */
[----:B------:R-:W-:Y:S02]  /*0dd0*/  UISETP.NE.AND UP1, UPT, UR45, URZ, UPT ;  /* 0x0000003f2d00728c */ /* 0x000fe4000bf25270 */
[----:B------:R-:W-:Y:S01]  /*0de0*/  USHF.R.U64 UR23, UR22, UR18, UR7 ;  /* 0x0000001216177299 */ /* 0x000fe20008001207 */
[----:B------:R-:W-:Y:S01]  /*0df0*/  ULDC UR17, c[0x0][0x600] ;  /* 0x0001800000117ab9 */ /* 0x000fe20000000800 */
[----:B------:R-:W-:-:S02]  /*0e00*/  ULOP3.LUT UR13, URZ, UR6, URZ, 0x33, !UPT ;  /* 0x000000063f0d7292 */ /* 0x000fc4000f8e333f */
[----:B------:R-:W-:Y:S02]  /*0e10*/  UIADD3 UR15, UR17, -0x1, URZ ;  /* 0xffffffff110f7890 */ /* 0x000fe4000fffe03f */
[----:B------:R-:W-:Y:S02]  /*0e20*/  USEL UR12, UR8, UR12, !UP1 ;  /* 0x0000000c080c7287 */ /* 0x000fe4000c800000 */
[----:B------:R-:W-:Y:S01]  /*0e30*/  USHF.R.U32.HI UR7, URZ, UR18, UR7 ;  /* 0x000000123f077299 */ /* 0x000fe20008011607 */
[----:B------:R-:W-:Y:S01]  /*0e40*/  ULDC UR19, c[0x0][0x648] ;  /* 0x0001920000137ab9 */ /* 0x000fe20000000800 */
[----:B------:R-:W-:Y:S01]  /*0e50*/  ULDC UR20, c[0x0][0x638] ;  /* 0x00018e0000147ab9 */ /* 0x000fe20000000800 */
[----:B------:R-:W-:Y:S01]  /*0e60*/  UMOV UR21, 0x1 ;  /* 0x0000000100157882 */ /* 0x000fe20000000000 */
[----:B------:R-:W-:Y:S01]  /*0e70*/  UMOV UR6, UR23 ;  /* 0x0000001700067c82 */ /* 0x000fe20008000000 */
[----:B------:R-:W-:Y:S07]  /*0e80*/  @!P0 BRA `(.L_x_10) ;  /* 0x0000000000308947 */ /* 0x000fee0003800000 */
[----:B------:R-:W-:Y:S02]  /*0e90*/  ULDC UR10, c[0x0][0x64c] ;  /* 0x00019300000a7ab9 */ /* 0x000fe40000000800 */
        /* <DEDUP_REMOVED lines=8> */
[----:B------:R-:W-:-:S07]  /*0f20*/  UIMAD.WIDE.U32.X UR4, UR14, UR5, UR10, UP0 ;  /* 0x000000050e0472a5 */ /* 0x000fce00080e040a */
[----:B------:R-:W-:Y:S01]  /*0f30*/  UMOV UR6, UR4 ;  /* 0x0000000400067c82 */ /* 0x000fe20008000000 */
[----:B------:R-:W-:-:S05]  /*0f40*/  UMOV UR7, UR5 ;  /* 0x0000000500077c82 */ /* 0x000fca0008000000 */
.L_x_10:
[----:B------:R-:W-:Y:S01]  /*0f50*/  USHF.R.U64 UR5, UR6, UR19, UR7 ;  /* 0x0000001306057299 */ /* 0x000fe20008001207 */
[----:B------:R-:W-:Y:S01]  /*0f60*/  IMAD.MOV.U32 R0, RZ, RZ, 0x1 ;  /* 0x00000001ff007424 */ /* 0x000fe200078e00ff */
[----:B------:R-:W-:Y:S02]  /*0f70*/  USHF.L.U32 UR4, UR21, UR18, URZ ;  /* 0x0000001215047299 */ /* 0x000fe4000800063f */
[----:B------:R-:W-:Y:S02]  /*0f80*/  ULOP3.LUT UR13, UR22, UR13, URZ, 0xc0, !UPT ;  /* 0x0000000d160d7292 */ /* 0x000fe4000f8ec03f */
[----:B------:R-:W-:Y:S02]  /*0f90*/  UIADD3 UR6, -UR5, URZ, URZ ;  /* 0x0000003f05067290 */ /* 0x000fe4000fffe13f */
[----:B------:R-:W-:Y:S02]  /*0fa0*/  UIMAD UR13, UR4, UR5, UR13 ;  /* 0x00000005040d72a4 */ /* 0x000fe4000f8e020d */
[----:B------:R-:W-:-:S02]  /*0fb0*/  ULOP3.LUT UR15, UR16, UR15, URZ, 0xc0, !UPT ;  /* 0x0000000f100f7292 */ /* 0x000fc4000f8ec03f */
[----:B------:R-:W-:Y:S01]  /*0fc0*/  UIMAD UR4, UR6, UR20, UR23 ;  /* 0x00000014060472a4 */ /* 0x000fe2000f8e0217 */
[----:B------:R-:W-:Y:S01]  /*0fd0*/  ULDC UR5, c[0x0][0x610] ;  /* 0x0001840000057ab9 */ /* 0x000fe20000000800 */
[----:B------:R-:W-:Y:S02]  /*0fe0*/  UISETP.NE.AND UP0, UPT, UR45, URZ, UPT ;  /* 0x0000003f2d00728c */ /* 0x000fe4000bf05270 */
[----:B------:R-:W-:Y:S02]  /*0ff0*/  UIMAD UR12, UR13, UR5, UR12 ;  /* 0x000000050d0c72a4 */ /* 0x000fe4000f8e020c */
[----:B------:R-:W-:-:S04]  /*1000*/  UIMAD UR4, UR4, UR17, UR15 ;  /* 0x00000011040472a4 */ /* 0x000fc8000f8e020f */
[----:B------:R-:W-:Y:S02]  /*1010*/  USEL UR42, UR4, UR12, !UP0 ;  /* 0x0000000c042a7287 */ /* 0x000fe4000c000000 */
[----:B------:R-:W-:-:S12]  /*1020*/  USEL UR41, UR12, UR4, !UP0 ;  /* 0x000000040c297287 */ /* 0x000fd8000c000000 */
.L_x_8:
[----:B------:R-:W-:-:S08]  /*1030*/  NOP ;  /* 0x0000000000007918 */ /* 0x000fd00000000000 */
[----:B------:R-:W1:Y:S02]  /*1040*/  USETMAXREG.TRY_ALLOC.CTAPOOL UP0, 0xf0 ;  /* 0x000000f0000079c8 */ /* 0x000e640008000600 */
[----:B-1----:R-:W-:-:S13]  /*1050*/  PLOP3.LUT P0, PT, PT, PT, UP0, 0x80, 0x0 ;  /* 0x000000000000781c */ /* 0x002fda0003f0f008 */
[----:B------:R-:W-:Y:S05]  /*1060*/  @!P0 BRA `(.L_x_8) ;  /* 0xfffffffc00f08947 */ /* 0x000fea000383ffff */
[----:B------:R-:W-:Y:S01]  /*1070*/  ULDC.64 UR4, c[0x0][0x598] ;  /* 0x0001660000047ab9 */ /* 0x000fe20000000a00 */
[----:B------:R-:W-:Y:S01]  /*1080*/  ULDC.64 UR36, c[0x0][0x208] ;  /* 0x0000820000247ab9 */ /* 0x000fe20000000a00 */
[----:B------:R-:W-:-:S04]  /*1090*/  ISETP.NE.U32.AND P0, PT, RZ, UR4, PT ;  /* 0x00000004ff007c0c */ /* 0x000fc8000bf05070 */
[----:B------:R-:W-:-:S13]  /*10a0*/  ISETP.NE.AND.EX P0, PT, RZ, UR5, PT, P0 ;  /* 0x00000005ff007c0c */ /* 0x000fda000bf05300 */
[----:B------:R-:W-:Y:S05]  /*10b0*/  @!P0 BRA `(.L_x_11) ;  /* 0x00000000001c8947 */ /* 0x000fea0003800000 */
[----:B------:R-:W1:Y:S02]  /*10c0*/  LDC.64 R2, c[0x0][0x598] ;  /* 0x00016600ff027b82 */ /* 0x000e640000000a00 */
[----:B-1----:R-:W2:Y:S02]  /*10d0*/  LDG.E.64 R2, desc[UR36][R2.64] ;  /* 0x0000002402027981 */ /* 0x002ea4000c1e1b00 */
[----:B--2---:R-:W-:-:S04]  /*10e0*/  ISETP.NE.U32.AND P0, PT, R2, RZ, PT ;  /* 0x000000ff0200720c */ /* 0x004fc80003f05070 */
[----:B------:R-:W-:-:S13]  /*10f0*/  ISETP.NE.AND.EX P0, PT, R3, RZ, PT, P0 ;  /* 0x000000ff0300720c */ /* 0x000fda0003f05300 */
[----:B------:R-:W-:Y:S05]  /*1100*/  @!P0 BRA `(.L_x_11) ;  /* 0x0000000000088947 */ /* 0x000fea0003800000 */
[----:B------:R1:W5:Y:S01]  /*1110*/  LD.E R2, desc[UR36][R2.64] ;  /* 0x0000002402027980 */ /* 0x000362000c101900 */
[----:B------:R-:W-:Y:S05]  /*1120*/  BRA `(.L_x_12) ;  /* 0x0000000000247947 */ /* 0x000fea0003800000 */
.L_x_11:
[----:B------:R-:W-:Y:S02]  /*1130*/  ULDC.64 UR4, c[0x0][0x588] ;  /* 0x0001620000047ab9 */ /* 0x000fe40000000a00 */
[----:B------:R-:W-:-:S04]  /*1140*/  ISETP.NE.U32.AND P0, PT, RZ, UR4, PT ;  /* 0x00000004ff007c0c */ /* 0x000fc8000bf05070 */
[----:B------:R-:W-:-:S13]  /*1150*/  ISETP.NE.AND.EX P0, PT, RZ, UR5, PT, P0 ;  /* 0x00000005ff007c0c */ /* 0x000fda000bf05300 */
[----:B------:R-:W-:Y:S05]  /*1160*/  @!P0 BRA `(.L_x_13) ;  /* 0x00000000000c8947 */ /* 0x000fea0003800000 */
[----:B------:R-:W1:Y:S02]  /*1170*/  LDC.64 R2, c[0x0][0x588] ;  /* 0x00016200ff027b82 */ /* 0x000e640000000a00 */
[----:B-1----:R2:W5:Y:S01]  /*1180*/  LDG.E R2, desc[UR36][R2.64] ;  /* 0x0000002402027981 */ /* 0x002562000c1e1900 */
[----:B------:R-:W-:Y:S05]  /*1190*/  BRA `(.L_x_12) ;  /* 0x0000000000087947 */ /* 0x000fea0003800000 */
.L_x_13:
[----:B------:R-:W-:Y:S02]  /*11a0*/  ULDC UR4, c[0x0][0x580] ;  /* 0x0001600000047ab9 */ /* 0x000fe40000000800 */
[----:B------:R-:W-:-:S07]  /*11b0*/  MOV R2, UR4 ;  /* 0x0000000400027c02 */ /* 0x000fce0008000f00 */
.L_x_12:
[----:B------:R-:W-:Y:S02]  /*11c0*/  ULDC.64 UR4, c[0x0][0x5a0] ;  /* 0x0001680000047ab9 */ /* 0x000fe40000000a00 */
[----:B------:R-:W-:-:S04]  /*11d0*/  ISETP.NE.U32.AND P0, PT, RZ, UR4, PT ;  /* 0x00000004ff007c0c */ /* 0x000fc8000bf05070 */
[----:B------:R-:W-:-:S13]  /*11e0*/  ISETP.NE.AND.EX P0, PT, RZ, UR5, PT, P0 ;  /* 0x00000005ff007c0c */ /* 0x000fda000bf05300 */
[----:B------:R-:W-:Y:S05]  /*11f0*/  @!P0 BRA `(.L_x_14) ;  /* 0x00000000001c8947 */ /* 0x000fea0003800000 */
[----:B------:R-:W3:Y:S02]  /*1200*/  LDC.64 R4, c[0x0][0x5a0] ;  /* 0x00016800ff047b82 */ /* 0x000ee40000000a00 */
[----:B---3--:R-:W3:Y:S02]  /*1210*/  LDG.E.64 R4, desc[UR36][R4.64] ;  /* 0x0000002404047981 */ /* 0x008ee4000c1e1b00 */
[----:B---3--:R-:W-:-:S04]  /*1220*/  ISETP.NE.U32.AND P0, PT, R4, RZ, PT ;  /* 0x000000ff0400720c */ /* 0x008fc80003f05070 */
[----:B------:R-:W-:-:S13]  /*1230*/  ISETP.NE.AND.EX P0, PT, R5, RZ, PT, P0 ;  /* 0x000000ff0500720c */ /* 0x000fda0003f05300 */
[----:B------:R-:W-:Y:S05]  /*1240*/  @!P0 BRA `(.L_x_14) ;  /* 0x0000000000088947 */ /* 0x000fea0003800000 */
[----:B------:R3:W5:Y:S01]  /*1250*/  LD.E R16, desc[UR36][R4.64] ;  /* 0x0000002404107980 */ /* 0x000762000c101900 */
[----:B------:R-:W-:Y:S05]  /*1260*/  BRA `(.L_x_15) ;  /* 0x0000000000247947 */ /* 0x000fea0003800000 */
.L_x_14:
[----:B------:R-:W-:Y:S02]  /*1270*/  ULDC.64 UR4, c[0x0][0x590] ;  /* 0x0001640000047ab9 */ /* 0x000fe40000000a00 */
[----:B------:R-:W-:-:S04]  /*1280*/  ISETP.NE.U32.AND P0, PT, RZ, UR4, PT ;  /* 0x00000004ff007c0c */ /* 0x000fc8000bf05070 */
[----:B------:R-:W-:-:S13]  /*1290*/  ISETP.NE.AND.EX P0, PT, RZ, UR5, PT, P0 ;  /* 0x00000005ff007c0c */ /* 0x000fda000bf05300 */
[----:B------:R-:W-:Y:S05]  /*12a0*/  @!P0 BRA `(.L_x_16) ;  /* 0x00000000000c8947 */ /* 0x000fea0003800000 */
[----:B------:R-:W3:Y:S02]  /*12b0*/  LDC.64 R4, c[0x0][0x590] ;  /* 0x00016400ff047b82 */ /* 0x000ee40000000a00 */
[----:B---3--:R4:W5:Y:S01]  /*12c0*/  LDG.E R16, desc[UR36][R4.64] ;  /* 0x0000002404107981 */ /* 0x008962000c1e1900 */
[----:B------:R-:W-:Y:S05]  /*12d0*/  BRA `(.L_x_15) ;  /* 0x0000000000087947 */ /* 0x000fea0003800000 */
.L_x_16:
[----:B------:R-:W-:Y:S02]  /*12e0*/  ULDC UR4, c[0x0][0x584] ;  /* 0x0001610000047ab9 */ /* 0x000fe40000000800 */
[----:B------:R-:W-:-:S07]  /*12f0*/  IMAD.U32 R16, RZ, RZ, UR4 ;  /* 0x00000004ff107e24 */ /* 0x000fce000f8e00ff */
.L_x_15:
[----:B------:R-:W-:-:S13]  /*1300*/  LOP3.LUT P0, RZ, R0, 0xff, RZ, 0xc0, !PT ;  /* 0x000000ff00ff7812 */ /* 0x000fda000780c0ff */
[----:B------:R-:W-:Y:S05]  /*1310*/  @!P0 EXIT ;  /* 0x000000000000894d */ /* 0x000fea0003800000 */
[----:B------:R-:W-:Y:S01]  /*1320*/  ULDC UR4, c[0x0][0x28c] ;  /* 0x0000a30000047ab9 */ /* 0x000fe20000000800 */
[----:B------:R-:W-:Y:S01]  /*1330*/  UMOV UR38, URZ ;  /* 0x0000003f00267c82 */ /* 0x000fe20008000000 */
[----:B------:R-:W-:Y:S01]  /*1340*/  UIADD3 UR4, UR4, 0x3f, URZ ;  /* 0x0000003f04047890 */ /* 0x000fe2000fffe03f */
[----:B------:R-:W-:-:S03]  /*1350*/  UMOV UR39, URZ ;  /* 0x0000003f00277c82 */ /* 0x000fc60008000000 */
[----:B------:R-:W-:-:S04]  /*1360*/  USHF.R.S32.HI UR5, URZ, 0x1f, UR4 ;  /* 0x0000001f3f057899 */ /* 0x000fc80008011404 */
[----:B------:R-:W-:-:S04]  /*1370*/  ULEA.HI UR5, UR5, UR4, URZ, 0x6 ;  /* 0x0000000405057291 */ /* 0x000fc8000f8f303f */
[----:B------:R-:W-:-:S12]  /*1380*/  USHF.R.S32.HI UR44, URZ, 0x6, UR5 ;  /* 0x000000063f2c7899 */ /* 0x000fd80008011405 */
.L_x_546:
[----:B------:R-:W0:Y:S01]  /*1390*/  S2R R0, SR_TID.X ;  /* 0x0000000000007919 */ /* 0x000e220000002100 */
[----:B-1----:R-:W1:Y:S01]  /*13a0*/  S2UR UR7, SR_CgaCtaId ;  /* 0x00000000000779c3 */ /* 0x002e620000008800 */
[----:B------:R-:W-:Y:S02]  /*13b0*/  UMOV UR6, 0x400 ;  /* 0x0000040000067882 */ /* 0x000fe40000000000 */
[----:B-1----:R-:W-:Y:S01]  /*13c0*/  ULEA UR6, UR7, UR6, 0x18 ;  /* 0x0000000607067291 */ /* 0x002fe2000f8ec03f */
[----:B0-----:R-:W-:-:S04]  /*13d0*/  LOP3.LUT R0, R0, 0x80, RZ, 0xc0, !PT ;  /* 0x0000008000007812 */ /* 0x001fc800078ec0ff */
[----:B------:R-:W-:-:S06]  /*13e0*/  SHF.R.U32.HI R0, RZ, 0x7, R0 ;  /* 0x00000007ff007819 */ /* 0x000fcc0000011600 */
[----:B------:R-:W0:Y:S02]  /*13f0*/  SHFL.IDX PT, R0, R0, RZ, 0x1f ;  /* 0x00001fff00007589 */ /* 0x000e2400000e0000 */
[----:B0-----:R-:W-:-:S13]  /*1400*/  R2UR UR4, R0 ;  /* 0x00000000000472ca */ /* 0x001fda00000e0000 */
[----:B------:R-:W-:-:S04]  /*1410*/  ULEA.HI UR5, UR4, UR4, URZ, 0x1 ;  /* 0x0000000404057291 */ /* 0x000fc8000f8f083f */
[----:B------:R-:W-:-:S04]  /*1420*/  ULOP3.LUT UR5, UR5, 0x7fffe, URZ, 0xc0, !UPT ;  /* 0x0007fffe05057892 */ /* 0x000fc8000f8ec03f */
[----:B------:R-:W-:-:S03]  /*1430*/  UIADD3 UR5, UR4, -UR5, URZ ;  /* 0x8000000504057290 */ /* 0x000fc6000fffe03f */
[----:B------:R-:W-:Y:S01]  /*1440*/  ULDC UR4, c[0x0][0x28c] ;  /* 0x0000a30000047ab9 */ /* 0x000fe20000000800 */
[----:B------:R-:W-:Y:S01]  /*1450*/  ULEA UR5, UR5, UR6, 0xd ;  /* 0x0000000605057291 */ /* 0x000fe2000f8e683f */
[----:B------:R-:W-:-:S03]  /*1460*/  ISETP.LT.AND P0, PT, RZ, UR4, PT ;  /* 0x00000004ff007c0c */ /* 0x000fc6000bf01270 */
[----:B------:R-:W-:-:S04]  /*1470*/  UIADD3 UR5, UR5, 0x100, URZ ;  /* 0x0000010005057890 */ /* 0x000fc8000fffe03f */
[----:B------:R-:W-:-:S04]  /*1480*/  USHF.R.U32.HI UR5, URZ, 0x4, UR5 ;  /* 0x000000043f057899 */ /* 0x000fc80008011605 */
[----:B------:R-:W-:Y:S02]  /*1490*/  ULOP3.LUT UR46, UR5, 0x3fff, URZ, 0xc0, !UPT ;  /* 0x00003fff052e7892 */ /* 0x000fe4000f8ec03f */
[----:B---3--:R-:W-:Y:S10]  /*14a0*/  @P0 BRA `(.L_x_17) ;  /* 0x0000000000400947 */ /* 0x008ff40003800000 */
[----:B------:R-:W-:Y:S01]  /*14b0*/  MOV R0, 0x0 ;  /* 0x0000000000007802 */ /* 0x000fe20000000f00 */
[----:B------:R-:W-:Y:S01]  /*14c0*/  ULDC.64 UR4, c[0x4][0x68] ;  /* 0x01001a0000047ab9 */ /* 0x000fe20000000a00 */
[----:B------:R-:W-:Y:S01]  /*14d0*/  ULDC.64 UR6, c[0x4][0x8] ;  /* 0x0100020000067ab9 */ /* 0x000fe20000000a00 */
[----:B---34-:R-:W-:Y:S01]  /*14e0*/  IMAD.U32 R4, RZ, RZ, UR4 ;  /* 0x00000004ff047e24 */ /* 0x018fe2000f8e00ff */
[----:B------:R0:W1:Y:S01]  /*14f0*/  LDC.64 R14, c[0x4][R0] ;  /* 0x01000000000e7b82 */ /* 0x0000620000000a00 */
[----:B------:R-:W-:Y:S01]  /*1500*/  IMAD.U32 R5, RZ, RZ, UR5 ;  /* 0x00000005ff057e24 */ /* 0x000fe2000f8e00ff */
[----:B------:R-:W-:Y:S01]  /*1510*/  ULDC.64 UR4, c[0x4][0x70] ;  /* 0x01001c0000047ab9 */ /* 0x000fe20000000a00 */
[----:B------:R-:W-:Y:S01]  /*1520*/  IMAD.U32 R10, RZ, RZ, UR6 ;  /* 0x00000006ff0a7e24 */ /* 0x000fe2000f8e00ff */
[----:B------:R-:W-:Y:S01]  /*1530*/  MOV R6, UR4 ;  /* 0x0000000400067c02 */ /* 0x000fe20008000f00 */
[----:B------:R-:W-:Y:S01]  /*1540*/  IMAD.U32 R7, RZ, RZ, UR5 ;  /* 0x00000005ff077e24 */ /* 0x000fe2000f8e00ff */
[----:B------:R-:W-:Y:S01]  /*1550*/  MOV R8, 0x1e1 ;  /* 0x000001e100087802 */ /* 0x000fe20000000f00 */
[----:B------:R-:W-:-:S02]  /*1560*/  IMAD.U32 R11, RZ, RZ, UR7 ;  /* 0x00000007ff0b7e24 */ /* 0x000fc4000f8e00ff */
[----:B------:R-:W-:Y:S02]  /*1570*/  IMAD.MOV.U32 R12, RZ, RZ, 0x1 ;  /* 0x00000001ff0c7424 */ /* 0x000fe400078e00ff */
[----:B0-----:R-:W-:-:S07]  /*1580*/  IMAD.MOV.U32 R13, RZ, RZ, RZ ;  /* 0x000000ffff0d7224 */ /* 0x001fce00078e00ff */
[----:B------:R-:W-:-:S07]  /*1590*/  LEPC R20, `(.L_x_17) ;  /* 0x000000001014794e */ /* 0x000fce0000000000 */
[----:B-12--5:R-:W-:Y:S05]  /*15a0*/  CALL.ABS.NOINC R14 ;  /* 0x000000000e007343 */ /* 0x026fea0003c00000 */
.L_x_17:
[----:B------:R-:W-:-:S06]  /*15b0*/  ULOP3.LUT UR4, UR40, 0x1, URZ, 0xfc, !UPT ;  /* 0x0000000128047892 */ /* 0x000fcc000f8efc3f */
[----:B------:R-:W-:-:S05]  /*15c0*/  IMAD.U32 R0, RZ, RZ, UR4 ;  /* 0x00000004ff007e24 */ /* 0x000fca000f8e00ff */
[----:B------:R-:W-:-:S13]  /*15d0*/  ISETP.NE.AND P0, PT, R0, 0x3, PT ;  /* 0x000000030000780c */ /* 0x000fda0003f05270 */
[----:B------:R-:W-:Y:S05]  /*15e0*/  @!P0 BRA `(.L_x_18) ;  /* 0x0000000000048947 */ /* 0x000fea0003800000 */
[----:B------:R-:W-:Y:S01]  /*15f0*/  BPT.TRAP 0x1 ;  /* 0x000000040000795c */ /* 0x000fe20000300000 */
.L_x_18:
[----:B------:R-:W0:Y:S01]  /*1600*/  S2UR UR5, SR_CgaCtaId ;  /* 0x00000000000579c3 */ /* 0x000e220000008800 */
[----:B------:R-:W-:Y:S01]  /*1610*/  UMOV UR4, 0x400 ;  /* 0x0000040000047882 */ /* 0x000fe20000000000 */
[----:B---34-:R-:W-:Y:S01]  /*1620*/  MOV R5, UR39 ;  /* 0x0000002700057c02 */ /* 0x018fe20008000f00 */
[----:B--2---:R-:W-:-:S05]  /*1630*/  IMAD.U32 R3, RZ, RZ, UR38 ;  /* 0x00000026ff037e24 */ /* 0x004fca000f8e00ff */
[----:B------:R-:W-:Y:S01]  /*1640*/  SHF.L.U32 R3, R3, 0x1f, RZ ;  /* 0x0000001f03037819 */ /* 0x000fe200000006ff */
[----:B0-----:R-:W-:-:S06]  /*1650*/  ULEA UR4, UR5, UR4, 0x18 ;  /* 0x0000000405047291 */ /* 0x001fcc000f8ec03f */
[----:B------:R-:W-:-:S04]  /*1660*/  IMAD.U32 R0, RZ, RZ, UR4 ;  /* 0x00000004ff007e24 */ /* 0x000fc8000f8e00ff */
[----:B------:R-:W-:-:S04]  /*1670*/  IMAD R4, R5, 0x8, R0 ;  /* 0x0000000805047824 */ /* 0x000fc800078e0200 */
[----:B------:R0:W1:Y:S01]  /*1680*/  SYNCS.PHASECHK.TRANS64.TRYWAIT P1, [R4+URZ], R3 ;  /* 0x00000003040075a7 */ /* 0x000062000802017f */
[----:B------:R-:W-:Y:S05]  /*1690*/  @!P0 BRA `(.L_x_19) ;  /* 0x0000000000048947 */ /* 0x000fea0003800000 */
[----:B------:R-:W-:Y:S01]  /*16a0*/  BPT.TRAP 0x1 ;  /* 0x000000040000795c */ /* 0x000fe20000300000 */
.L_x_19:
[----:B-1----:R-:W-:Y:S05]  /*16b0*/  @P1 BRA `(.L_x_20) ;  /* 0x0000000000081947 */ /* 0x002fea0003800000 */
[----:B------:R-:W1:Y:S02]  /*16c0*/  SYNCS.PHASECHK.TRANS64.TRYWAIT P1, [R4+URZ], R3 ;  /* 0x00000003040075a7 */ /* 0x000e64000802017f */
[----:B-1----:R-:W-:Y:S05]  /*16d0*/  @!P1 BRA `(.L_x_21) ;  /* 0x000001a000e09947 */ /* 0x002fea0003800000 */
.L_x_20:
[----:B------:R-:W-:-:S04]  /*16e0*/  UISETP.LT.AND UP0, UPT, UR44, 0x1, UPT ;  /* 0x000000012c00788c */ /* 0x000fc8000bf01270 */
[----:B------:R-:W-:-:S06]  /*16f0*/  USEL UR4, UR44, 0x1, UP0 ;  /* 0x000000012c047887 */ /* 0x000fcc0008000000 */
[----:B01----:R-:W-:Y:S01]  /*1700*/  MOV R3, UR4 ;  /* 0x0000000400037c02 */ /* 0x003fe20008000f00 */
[----:B------:R-:W-:Y:S05]  /*1710*/  WARPSYNC.ALL ;  /* 0x0000000000007948 */ /* 0x000fea0003800000 */
[----:B------:R-:W-:-:S04]  /*1720*/  IADD3 R3, -R3, UR44, RZ ;  /* 0x0000002c03037c10 */ /* 0x000fc8000fffe1ff */
[----:B------:R-:W-:Y:S02]  /*1730*/  ISETP.GE.AND P1, PT, R3, 0x1, PT ;  /* 0x000000010300780c */ /* 0x000fe40003f26270 */
[----:B------:R-:W-:Y:S01]  /*1740*/  R2UR UR4, R0 ;  /* 0x00000000000472ca */ /* 0x000fe200000e0000 */
[----:B------:R-:W-:Y:S01]  /*1750*/  WARPGROUP.ARRIVE ;  /* 0x00000000000079c5 */ /* 0x000fe20000000000 */
[----:B------:R-:W-:Y:S01]  /*1760*/  UMOV UR9, 0x40000040 ;  /* 0x4000004000097882 */ /* 0x000fe20000000000 */
[----:B------:R-:W-:Y:S01]  /*1770*/  UMOV UR11, 0x40000040 ;  /* 0x40000040000b7882 */ /* 0x000fe20000000000 */
[----:B------:R-:W-:Y:S04]  /*1780*/  STL [R1+0x2c8], R17 ;  /* 0x0002c81101007387 */ /* 0x000fe80000100800 */
[----:B-----5:R-:W-:Y:S04]  /*1790*/  STL [R1+0x2c4], R16 ;  /* 0x0002c41001007387 */ /* 0x020fe80000100800 */
[----:B------:R0:W-:Y:S01]  /*17a0*/  STL [R1+0x2c0], R3 ;  /* 0x0002c00301007387 */ /* 0x0001e20000100800 */
[----:B------:R-:W-:-:S03]  /*17b0*/  UIADD3 UR4, UR4, 0x18100, URZ ;  /* 0x0001810004047890 */ /* 0x000fc6000fffe03f */
[----:B------:R1:W-:Y:S01]  /*17c0*/  STL [R1+0x2bc], R2 ;  /* 0x0002bc0201007387 */ /* 0x0003e20000100800 */
[----:B------:R-:W-:-:S03]  /*17d0*/  USHF.R.U32.HI UR4, URZ, 0x4, UR4 ;  /* 0x000000043f047899 */ /* 0x000fc60008011604 */
[----:B------:R2:W-:Y:S01]  /*17e0*/  STL [R1+0x2cc], R0 ;  /* 0x0002cc0001007387 */ /* 0x0005e20000100800 */
[----:B------:R-:W-:Y:S02]  /*17f0*/  ULOP3.LUT UR5, UR4, 0x3fff, URZ, 0xc0, !UPT ;  /* 0x00003fff04057892 */ /* 0x000fe4000f8ec03f */
[----:B------:R-:W-:Y:S02]  /*1800*/  ULOP3.LUT UR4, UR46, 0x10000, URZ, 0xfc, !UPT ;  /* 0x000100002e047892 */ /* 0x000fe4000f8efc3f */
[----:B------:R-:W-:Y:S02]  /*1810*/  ULOP3.LUT UR5, UR5, 0x10000, URZ, 0xfc, !UPT ;  /* 0x0001000005057892 */ /* 0x000fe4000f8efc3f */
[----:B------:R-:W-:Y:S02]  /*1820*/  ULEA UR6, UR39, UR4, 0xb ;  /* 0x0000000427067291 */ /* 0x000fe4000f8e583f */
[----:B------:R-:W-:-:S05]  /*1830*/  ULEA UR7, UR39, UR5, 0xb ;  /* 0x0000000527077291 */ /* 0x000fca000f8e583f */
[----:B------:R-:W-:Y:S02]  /*1840*/  UMOV UR8, UR6 ;  /* 0x0000000600087c82 */ /* 0x000fe40008000000 */
[----:B------:R-:W-:Y:S02]  /*1850*/  UMOV UR10, UR7 ;  /* 0x00000007000a7c82 */ /* 0x000fe40008000000 */
[----:B------:R-:W-:Y:S01]  /*1860*/  HGMMA.64x256x16.F32 R24, gdesc[UR8], RZ, !UPT, gsb0 ;  /* 0x03e00000081879f0 */ /* 0x000fe2000c0008ff */
[----:B------:R-:W-:Y:S01]  /*1870*/  UIADD3 UR8, UR6, 0x400, URZ ;  /* 0x0000040006087890 */ /* 0x000fe2000fffe03f */
[----:B------:R-:W-:Y:S01]  /*1880*/  UMOV UR9, 0x40000040 ;  /* 0x4000004000097882 */ /* 0x000fe20000000000 */
[----:B------:R-:W-:Y:S02]  /*1890*/  WARPGROUP.DEPBAR.LE gsb0, 0x0 ;  /* 0x00008000000079c5 */ /* 0x000fe40000010000 */
[----:B------:R-:W-:Y:S01]  /*18a0*/  STL.64 [R1], R24 ;  /* 0x0000001801007387 */ /* 0x000fe20000100a00 */
[----:B------:R-:W-:Y:S01]  /*18b0*/  IMAD.MOV.U32 R235, RZ, RZ, R46 ;  /* 0x000000ffffeb7224 */ /* 0x000fe200078e002e */
[----:B------:R-:W-:Y:S01]  /*18c0*/  MOV R232, R49 ;  /* 0x0000003100e87202 */ /* 0x000fe20000000f00 */
[----:B------:R-:W-:Y:S01]  /*18d0*/  IMAD.MOV.U32 R234, RZ, RZ, R47 ;  /* 0x000000ffffea7224 */ /* 0x000fe200078e002f */
[----:B------:R-:W-:Y:S01]  /*18e0*/  STL.64 [R1+0x8], R26 ;  /* 0x0000081a01007387 */ /* 0x000fe20000100a00 */
        /* <DEDUP_REMOVED lines=65> */
[----:B0-----:R-:W-:Y:S01]  /*1d00*/  MOV R3, R149 ;  /* 0x0000009500037202 */ /* 0x001fe20000000f00 */
[----:B------:R-:W-:Y:S01]  /*1d10*/  IMAD.MOV.U32 R176, RZ, RZ, R92 ;  /* 0x000000ffffb07224 */ /* 0x000fe200078e005c */
[----:B------:R0:W-:Y:S01]  /*1d20*/  STL.64 [R1+0x50], R44 ;  /* 0x0000502c01007387 */ /* 0x0001e20000100a00 */
[----:B------:R-:W-:-:S02]  /*1d30*/  IMAD.MOV.U32 R178, RZ, RZ, R94 ;  /* 0x000000ffffb27224 */ /* 0x000fc400078e005e */
[----:B------:R-:W-:Y:S01]  /*1d40*/  IMAD.MOV.U32 R179, RZ, RZ, R95 ;  /* 0x000000ffffb37224 */ /* 0x000fe200078e005f */
[----:B------:R-:W-:Y:S01]  /*1d50*/  STL [R1+0x580], R152 ;  /* 0x0005809801007387 */ /* 0x000fe20000100800 */
[----:B------:R-:W-:Y:S02]  /*1d60*/  IMAD.MOV.U32 R180, RZ, RZ, R96 ;  /* 0x000000ffffb47224 */ /* 0x000fe400078e0060 */
[----:B------:R-:W-:Y:S02]  /*1d70*/  IMAD.MOV.U32 R182, RZ, RZ, R98 ;  /* 0x000000ffffb67224 */ /* 0x000fe400078e0062 */
[----:B------:R-:W-:Y:S02]  /*1d80*/  IMAD.MOV.U32 R183, RZ, RZ, R99 ;  /* 0x000000ffffb77224 */ /* 0x000fe400078e0063 */
[----:B------:R-:W-:Y:S02]  /*1d90*/  IMAD.MOV.U32 R184, RZ, RZ, R100 ;  /* 0x000000ffffb87224 */ /* 0x000fe400078e0064 */
[----:B------:R-:W-:-:S02]  /*1da0*/  IMAD.MOV.U32 R186, RZ, RZ, R102 ;  /* 0x000000ffffba7224 */ /* 0x000fc400078e0066 */
[----:B------:R-:W-:Y:S02]  /*1db0*/  IMAD.MOV.U32 R187, RZ, RZ, R103 ;  /* 0x000000ffffbb7224 */ /* 0x000fe400078e0067 */
        /* <DEDUP_REMOVED lines=34> */
[----:B-1----:R-:W-:-:S02]  /*1fe0*/  IMAD.MOV.U32 R2, RZ, RZ, R150 ;  /* 0x000000ffff027224 */ /* 0x002fc400078e0096 */
[----:B--2---:R-:W-:Y:S02]  /*1ff0*/  IMAD.MOV.U32 R0, RZ, RZ, R151 ;  /* 0x000000ffff007224 */ /* 0x004fe400078e0097 */
[----:B0-----:R-:W-:-:S06]  /*2000*/  WARPGROUP.ARRIVE ;  /* 0x00000000000079c5 */ /* 0x001fcc0000000000 */
[----:B------:R-:W-:Y:S03]  /*2010*/  HGMMA.64x256x16.F32 R24, gdesc[UR8], RZ, !UPT, gsb0 ;  /* 0x03e00000081879f0 */ /* 0x000fe6000c0008ff */
[----:B------:R-:W-:Y:S02]  /*2020*/  WARPGROUP.DEPBAR.LE gsb0, 0x0 ;  /* 0x00008000000079c5 */ /* 0x000fe40000010000 */
[----:B------:R-:W-:Y:S04]  /*2030*/  STL.64 [R1+0x578], R150 ;  /* 0x0005789601007387 */ /* 0x000fe80000100a00 */
        /* <DEDUP_REMOVED lines=20> */
[----:B------:R0:W-:Y:S04]  /*2180*/  STL.64 [R1+0x4d0], R108 ;  /* 0x0004d06c01007387 */ /* 0x0001e80000100a00 */
[----:B0-----:R-:W2:Y:S04]  /*2190*/  LDL.LU R108, [R1] ;  /* 0x00000000016c7983 */ /* 0x001ea80000300800 */
[----:B------:R-:W2:Y:S04]  /*21a0*/  LDL.LU R109, [R1+0x4] ;  /* 0x00000400016d7983 */ /* 0x000ea80000300800 */
        /* <DEDUP_REMOVED lines=19> */
[----:B------:R-:W2:Y:S01]  /*22e0*/  LDL.LU R129, [R1+0x54] ;  /* 0x0000540001817983 */ /* 0x000ea20000300800 */
        /* <DEDUP_REMOVED lines=21> */
[----:B------:R-:W-:Y:S01]  /*2440*/  UIADD3 UR8, UR6, 0x2, URZ ;  /* 0x0000000206087890 */ /* 0x000fe2000fffe03f */
[----:B------:R-:W-:Y:S01]  /*2450*/  IMAD.MOV.U32 R145, RZ, RZ, R220 ;  /* 0x000000ffff917224 */ /* 0x000fe200078e00dc */
[----:B------:R-:W-:Y:S01]  /*2460*/  UIADD3 UR10, UR7, 0x2, URZ ;  /* 0x00000002070a7890 */ /* 0x000fe2000fffe03f */
[----:B------:R-:W-:Y:S01]  /*2470*/  IMAD.MOV.U32 R146, RZ, RZ, R219 ;  /* 0x000000ffff927224 */ /* 0x000fe200078e00db */
[----:B------:R-:W-:Y:S01]  /*2480*/  MOV R219, R17 ;  /* 0x0000001100db7202 */ /* 0x000fe20000000f00 */
[----:B------:R-:W-:Y:S01]  /*2490*/  IMAD.MOV.U32 R148, RZ, RZ, R217 ;  /* 0x000000ffff947224 */ /* 0x000fe200078e00d9 */
[----:B------:R-:W-:Y:S01]  /*24a0*/  UMOV UR9, 0x40000040 ;  /* 0x4000004000097882 */ /* 0x000fe20000000000 */
[----:B------:R-:W-:Y:S01]  /*24b0*/  IMAD.MOV.U32 R149, RZ, RZ, R216 ;  /* 0x000000ffff957224 */ /* 0x000fe200078e00d8 */
[----:B------:R-:W-:Y:S01]  /*24c0*/  UMOV UR11, 0x40000040 ;  /* 0x40000040000b7882 */ /* 0x000fe20000000000 */
[----:B------:R-:W-:Y:S01]  /*24d0*/  IMAD.MOV.U32 R150, RZ, RZ, R215 ;  /* 0x000000ffff967224 */ /* 0x000fe200078e00d7 */
[----:B------:R-:W-:Y:S01]  /*24e0*/  MOV R215, R21 ;  /* 0x0000001500d77202 */ /* 0x000fe20000000f00 */
        /* <DEDUP_REMOVED lines=17> */
[----:B------:R-:W-:-:S06]  /*2600*/  IMAD.MOV.U32 R234, RZ, RZ, R2 ;  /* 0x000000ffffea7224 */ /* 0x000fcc00078e0002 */
[----:B--2---:R-:W-:-:S06]  /*2610*/  WARPGROUP.ARRIVE ;  /* 0x00000000000079c5 */ /* 0x004fcc0000000000 */
[----:B------:R-:W-:Y:S03]  /*2620*/  HGMMA.64x256x16.F32 R108, gdesc[UR8], R108, gsb0 ;  /* 0x03e00000086c79f0 */ /* 0x000fe6000800086c */
[----:B------:R-:W-:Y:S02]  /*2630*/  WARPGROUP.DEPBAR.LE gsb0, 0x0 ;  /* 0x00008000000079c5 */ /* 0x000fe40000010000 */
[----:B------:R-:W-:Y:S04]  /*2640*/  STL.64 [R1], R108 ;  /* 0x0000006c01007387 */ /* 0x000fe80000100a00 */
        /* <DEDUP_REMOVED lines=63> */
[----:B0-----:R-:W2:Y:S04]  /*2a40*/  LDL.LU R152, [R1+0x580] ;  /* 0x0005800001987983 */ /* 0x001ea80000300800 */
[----:B------:R-:W3:Y:S04]  /*2a50*/  LDL.LU.64 R150, [R1+0x578] ;  /* 0x0005780001967983 */ /* 0x000ee80000300a00 */
        /* <DEDUP_REMOVED lines=20> */
[----:B------:R-:W3:Y:S01]  /*2ba0*/  LDL.LU.64 R108, [R1+0x4d0] ;  /* 0x0004d000016c7983 */ /* 0x000ee20000300a00 */
[----:B------:R-:W-:Y:S01]  /*2bb0*/  UIADD3 UR8, UR6, 0x402, URZ ;  /* 0x0000040206087890 */ /* 0x000fe2000fffe03f */
[----:B------:R-:W-:Y:S01]  /*2bc0*/  UMOV UR9, 0x40000040 ;  /* 0x4000004000097882 */ /* 0x000fe20000000000 */
[----:B---3--:R-:W-:-:S07]  /*2bd0*/  WARPGROUP.ARRIVE ;  /* 0x00000000000079c5 */ /* 0x008fce0000000000 */
[----:B------:R-:W-:Y:S03]  /*2be0*/  HGMMA.64x256x16.F32 R24, gdesc[UR8], R24, gsb0 ;  /* 0x03e00000081879f0 */ /* 0x000fe60008000818 */
        /* <DEDUP_REMOVED lines=65> */
[----:B0-----:R-:W3:Y:S04]  /*3000*/  LDL.LU.64 R24, [R1] ;  /* 0x0000000001187983 */ /* 0x001ee80000300a00 */
        /* <DEDUP_REMOVED lines=63> */
[----:B------:R-:W-:-:S02]  /*3400*/  UIADD3 UR8, UR6, 0x4, URZ ;  /* 0x0000000406087890 */ /* 0x000fc4000fffe03f */
[----:B------:R-:W-:Y:S01]  /*3410*/  UIADD3 UR10, UR7, 0x4, URZ ;  /* 0x00000004070a7890 */ /* 0x000fe2000fffe03f */
[----:B------:R-:W-:Y:S01]  /*3420*/  UMOV UR9, 0x40000040 ;  /* 0x4000004000097882 */ /* 0x000fe20000000000 */
[----:B------:R-:W-:Y:S01]  /*3430*/  UMOV UR11, 0x40000040 ;  /* 0x40000040000b7882 */ /* 0x000fe20000000000 */
[----:B---3--:R-:W-:-:S06]  /*3440*/  WARPGROUP.ARRIVE ;  /* 0x00000000000079c5 */ /* 0x008fcc0000000000 */
[----:B------:R-:W-:Y:S03]  /*3450*/  HGMMA.64x256x16.F32 R24, gdesc[UR8], R24, gsb0 ;  /* 0x03e00000081879f0 */ /* 0x000fe60008000818 */
        /* <DEDUP_REMOVED lines=41> */
[----:B------:R0:W-:Y:S01]  /*36f0*/  STL.64 [R1+0x50], R44 ;  /* 0x0000502c01007387 */ /* 0x0001e20000100a00 */
[----:B------:R-:W-:Y:S01]  /*3700*/  IMAD.MOV.U32 R208, RZ, RZ, R124 ;  /* 0x000000ffffd07224 */ /* 0x000fe200078e007c */
[----:B------:R-:W-:Y:S01]  /*3710*/  MOV R193, R109 ;  /* 0x0000006d00c17202 */ /* 0x000fe20000000f00 */
[----:B------:R-:W-:Y:S01]  /*3720*/  IMAD.MOV.U32 R206, RZ, RZ, R122 ;  /* 0x000000ffffce7224 */ /* 0x000fe200078e007a */
[----:B------:R-:W3:Y:S01]  /*3730*/  LDL.LU.64 R150, [R1+0x4c8] ;  /* 0x0004c80001967983 */ /* 0x000ee20000300a00 */
        /* <DEDUP_REMOVED lines=60> */
[----:B------:R-:W-:-:S02]  /*3b00*/  IMAD.MOV.U32 R167, RZ, RZ, R83 ;  /* 0x000000ffffa77224 */ /* 0x000fc400078e0053 */
[----:B------:R-:W-:Y:S01]  /*3b10*/  IMAD.MOV.U32 R164, RZ, RZ, R80 ;  /* 0x000000ffffa47224 */ /* 0x000fe200078e0050 */
[----:B------:R-:W3:Y:S01]  /*3b20*/  LDL.LU.64 R118, [R1+0x448] ;  /* 0x0004480001767983 */ /* 0x000ee20000300a00 */
[----:B------:R-:W-:Y:S02]  /*3b30*/  IMAD.MOV.U32 R162, RZ, RZ, R78 ;  /* 0x000000ffffa27224 */ /* 0x000fe400078e004e */
[----:B------:R-:W-:Y:S01]  /*3b40*/  IMAD.MOV.U32 R163, RZ, RZ, R79 ;  /* 0x000000ffffa37224 */ /* 0x000fe200078e004f */
[----:B------:R-:W3:Y:S01]  /*3b50*/  LDL.LU.64 R116, [R1+0x440] ;  /* 0x0004400001747983 */ /* 0x000ee20000300a00 */
[----:B------:R-:W-:Y:S02]  /*3b60*/  IMAD.MOV.U32 R160, RZ, RZ, R76 ;  /* 0x000000ffffa07224 */ /* 0x000fe400078e004c */
        /* <DEDUP_REMOVED lines=58> */
[----:B0-----:R-:W3:Y:S04]  /*3f10*/  LDL.LU.64 R44, [R1+0x320] ;  /* 0x00032000012c7983 */ /* 0x001ee80000300a00 */
        /* <DEDUP_REMOVED lines=11> */
[----:B------:R-:W-:-:S02]  /*3fd0*/  UMOV UR9, 0x40000040 ;  /* 0x4000004000097882 */ /* 0x000fc40000000000 */
[----:B--2---:R-:W-:Y:S01]  /*3fe0*/  STL [R1+0x2b8], R152 ;  /* 0x0002b89801007387 */ /* 0x004fe20000100800 */
[----:B---3--:R-:W-:-:S06]  /*3ff0*/  WARPGROUP.ARRIVE ;  /* 0x00000000000079c5 */ /* 0x008fcc0000000000 */
        /* <DEDUP_REMOVED lines=61> */
[----:B------:R-:W-:-:S02]  /*43d0*/  IMAD.MOV.U32 R145, RZ, RZ, R225 ;  /* 0x000000ffff917224 */ /* 0x000fc400078e00e1 */
[----:B------:R-:W-:Y:S01]  /*43e0*/  IMAD.MOV.U32 R146, RZ, RZ, R224 ;  /* 0x000000ffff927224 */ /* 0x000fe200078e00e0 */
[----:B------:R-:W-:Y:S01]  /*43f0*/  MOV R224, R15 ;  /* 0x0000000f00e07202 */ /* 0x000fe20000000f00 */
[----:B------:R-:W-:Y:S02]  /*4400*/  IMAD.MOV.U32 R148, RZ, RZ, R222 ;  /* 0x000000ffff947224 */ /* 0x000fe400078e00de */
[----:B------:R-:W-:Y:S02]  /*4410*/  IMAD.MOV.U32 R149, RZ, RZ, R221 ;  /* 0x000000ffff957224 */ /* 0x000fe400078e00dd */
[----:B------:R-:W-:Y:S01]  /*4420*/  IMAD.MOV.U32 R150, RZ, RZ, R220 ;  /* 0x000000ffff967224 */ /* 0x000fe200078e00dc */
[----:B------:R-:W-:Y:S01]  /*4430*/  MOV R220, R21 ;  /* 0x0000001500dc7202 */ /* 0x000fe20000000f00 */
[----:B------:R-:W-:Y:S02]  /*4440*/  IMAD.MOV.U32 R152, RZ, RZ, R218 ;  /* 0x000000ffff987224 */ /* 0x000fe400078e00da */
[----:B------:R-:W-:-:S02]  /*4450*/  IMAD.MOV.U32 R130, RZ, RZ, R0 ;  /* 0x000000ffff827224 */ /* 0x000fc400078e0000 */
[----:B------:R-:W-:Y:S01]  /*4460*/  IMAD.MOV.U32 R132, RZ, RZ, R16 ;  /* 0x000000ffff847224 */ /* 0x000fe200078e0010 */
[----:B------:R-:W-:Y:S01]  /*4470*/  UIADD3 UR8, UR6, 0x6, URZ ;  /* 0x0000000606087890 */ /* 0x000fe2000fffe03f */
[----:B------:R-:W-:Y:S01]  /*4480*/  IMAD.MOV.U32 R133, RZ, RZ, R3 ;  /* 0x000000ffff857224 */ /* 0x000fe200078e0003 */
[----:B------:R-:W-:Y:S01]  /*4490*/  UIADD3 UR10, UR7, 0x6, URZ ;  /* 0x00000006070a7890 */ /* 0x000fe2000fffe03f */
[----:B------:R-:W-:Y:S01]  /*44a0*/  IMAD.MOV.U32 R134, RZ, RZ, R2 ;  /* 0x000000ffff867224 */ /* 0x000fe200078e0002 */
[----:B------:R-:W-:Y:S01]  /*44b0*/  UMOV UR9, 0x40000040 ;  /* 0x4000004000097882 */ /* 0x000fe20000000000 */
[----:B------:R-:W-:Y:S01]  /*44c0*/  IMAD.MOV.U32 R218, RZ, RZ, R23 ;  /* 0x000000ffffda7224 */ /* 0x000fe200078e0017 */
[----:B------:R-:W-:Y:S01]  /*44d0*/  UMOV UR11, 0x40000040 ;  /* 0x40000040000b7882 */ /* 0x000fe20000000000 */
[----:B------:R-:W-:Y:S01]  /*44e0*/  IMAD.MOV.U32 R219, RZ, RZ, R22 ;  /* 0x000000ffffdb7224 */ /* 0x000fe200078e0016 */
[----:B------:R0:W5:Y:S01]  /*44f0*/  LDL.LU R0, [R1+0x2cc] ;  /* 0x0002cc0001007983 */ /* 0x0001620000300800 */
[----:B------:R-:W-:-:S02]  /*4500*/  IMAD.MOV.U32 R221, RZ, RZ, R20 ;  /* 0x000000ffffdd7224 */ /* 0x000fc400078e0014 */
[----:B------:R-:W-:Y:S01]  /*4510*/  IMAD.MOV.U32 R222, RZ, RZ, R19 ;  /* 0x000000ffffde7224 */ /* 0x000fe200078e0013 */
[----:B------:R0:W5:Y:S01]  /*4520*/  LDL.LU R17, [R1+0x2c8] ;  /* 0x0002c80001117983 */ /* 0x0001620000300800 */
[----:B------:R-:W-:Y:S02]  /*4530*/  IMAD.MOV.U32 R223, RZ, RZ, R18 ;  /* 0x000000ffffdf7224 */ /* 0x000fe400078e0012 */
[----:B------:R-:W-:Y:S01]  /*4540*/  IMAD.MOV.U32 R225, RZ, RZ, R14 ;  /* 0x000000ffffe17224 */ /* 0x000fe200078e000e */
[----:B------:R0:W5:Y:S01]  /*4550*/  LDL.LU R16, [R1+0x2c4] ;  /* 0x0002c40001107983 */ /* 0x0001620000300800 */
[----:B------:R-:W-:Y:S02]  /*4560*/  IMAD.MOV.U32 R226, RZ, RZ, R13 ;  /* 0x000000ffffe27224 */ /* 0x000fe400078e000d */
[----:B------:R-:W-:Y:S01]  /*4570*/  IMAD.MOV.U32 R227, RZ, RZ, R12 ;  /* 0x000000ffffe37224 */ /* 0x000fe200078e000c */
[----:B------:R0:W5:Y:S01]  /*4580*/  LDL.LU R3, [R1+0x2c0] ;  /* 0x0002c00001037983 */ /* 0x0001620000300800 */
[----:B------:R-:W-:-:S02]  /*4590*/  IMAD.MOV.U32 R229, RZ, RZ, R10 ;  /* 0x000000ffffe57224 */ /* 0x000fc400078e000a */
[----:B------:R-:W-:Y:S01]  /*45a0*/  IMAD.MOV.U32 R230, RZ, RZ, R9 ;  /* 0x000000ffffe67224 */ /* 0x000fe200078e0009 */
[----:B------:R0:W5:Y:S01]  /*45b0*/  LDL.LU R2, [R1+0x2bc] ;  /* 0x0002bc0001027983 */ /* 0x0001620000300800 */
        /* <DEDUP_REMOVED lines=71> */
[----:B-1----:R0:W5:Y:S04]  /*4a30*/  LDL.LU R152, [R1+0x2b8] ;  /* 0x0002b80001987983 */ /* 0x0021680000300800 */
[----:B------:R-:W2:Y:S04]  /*4a40*/  LDL.LU.64 R150, [R1+0x2b0] ;  /* 0x0002b00001967983 */ /* 0x000ea80000300a00 */
        /* <DEDUP_REMOVED lines=20> */
[----:B------:R-:W2:Y:S01]  /*4b90*/  LDL.LU.64 R108, [R1+0x208] ;  /* 0x00020800016c7983 */ /* 0x000ea20000300a00 */
[----:B------:R-:W-:Y:S01]  /*4ba0*/  UIADD3 UR8, UR6, 0x406, URZ ;  /* 0x0000040606087890 */ /* 0x000fe2000fffe03f */
[----:B------:R-:W-:Y:S01]  /*4bb0*/  UMOV UR9, 0x40000040 ;  /* 0x4000004000097882 */ /* 0x000fe20000000000 */
[----:B--2---:R-:W-:-:S07]  /*4bc0*/  WARPGROUP.ARRIVE ;  /* 0x00000000000079c5 */ /* 0x004fce0000000000 */
[----:B------:R-:W-:Y:S03]  /*4bd0*/  HGMMA.64x256x16.F32 R24, gdesc[UR8], R24, gsb0 ;  /* 0x03e00000081879f0 */ /* 0x000fe60008000818 */
[----:B------:R-:W-:Y:S02]  /*4be0*/  WARPGROUP.DEPBAR.LE gsb0, 0x0 ;  /* 0x00008000000079c5 */ /* 0x000fe40000010000 */
[----:B0-----:R-:W-:Y:S05]  /*4bf0*/  @!P1 BRA `(.L_x_22) ;  /* 0x0000004000d09947 */ /* 0x001fea0003800000 */
[----:B------:R-:W-:Y:S01]  /*4c00*/  UIADD3 UR7, UR39, 0x1, URZ ;  /* 0x0000000127077890 */ /* 0x000fe2000fffe03f */
[----:B-----5:R-:W-:Y:S01]  /*4c10*/  R2UR UR6, R3 ;  /* 0x00000000030672ca */ /* 0x020fe200000e0000 */
[----:B------:R-:W-:Y:S02]  /*4c20*/  UMOV UR12, UR39 ;  /* 0x00000027000c7c82 */ /* 0x000fe40008000000 */
[----:B------:R-:W-:-:S04]  /*4c30*/  UISETP.NE.AND UP0, UPT, UR7, 0x3, UPT ;  /* 0x000000030700788c */ /* 0x000fc8000bf05270 */
[----:B------:R-:W-:Y:S02]  /*4c40*/  USEL UR8, URZ, 0x1, UP0 ;  /* 0x000000013f087887 */ /* 0x000fe40008000000 */
[----:B------:R-:W-:Y:S02]  /*4c50*/  USEL UR7, UR7, URZ, UP0 ;  /* 0x0000003f07077287 */ /* 0x000fe40008000000 */
[----:B------:R-:W-:-:S06]  /*4c60*/  ULOP3.LUT UR8, UR38, UR8, URZ, 0x3c, !UPT ;  /* 0x0000000826087292 */ /* 0x000fcc000f8e3c3f */
[----:B------:R-:W-:-:S07]  /*4c70*/  MOV R3, UR8 ;  /* 0x0000000800037c02 */ /* 0x000fce0008000f00 */
.L_x_29:
[----:B------:R-:W-:Y:S05]  /*4c80*/  @!P0 BRA `(.L_x_23) ;  /* 0x0000000000048947 */ /* 0x000fea0003800000 */
[----:B------:R-:W-:Y:S01]  /*4c90*/  BPT.TRAP 0x1 ;  /* 0x000000040000795c */ /* 0x000fe20000300000 */
.L_x_23:
[----:B------:R-:W0:Y:S01]  /*4ca0*/  S2UR UR9, SR_CgaCtaId ;  /* 0x00000000000979c3 */ /* 0x000e220000008800 */
[----:B------:R-:W-:Y:S01]  /*4cb0*/  UMOV UR8, 0x400 ;  /* 0x0000040000087882 */ /* 0x000fe20000000000 */
[----:B------:R-:W-:Y:S01]  /*4cc0*/  IMAD.U32 R4, RZ, RZ, UR7 ;  /* 0x00000007ff047e24 */ /* 0x000fe2000f8e00ff */
[----:B------:R-:W-:Y:S01]  /*4cd0*/  SHF.L.U32 R5, R3, 0x1f, RZ ;  /* 0x0000001f03057819 */ /* 0x000fe200000006ff */
[----:B0-----:R-:W-:-:S06]  /*4ce0*/  ULEA UR8, UR9, UR8, 0x18 ;  /* 0x0000000809087291 */ /* 0x001fcc000f8ec03f */
[----:B------:R-:W-:-:S04]  /*4cf0*/  IMAD.U32 R0, RZ, RZ, UR8 ;  /* 0x00000008ff007e24 */ /* 0x000fc8000f8e00ff */
[----:B------:R-:W-:-:S04]  /*4d00*/  IMAD R4, R4, 0x8, R0 ;  /* 0x0000000804047824 */ /* 0x000fc800078e0200 */
[----:B------:R0:W1:Y:S01]  /*4d10*/  SYNCS.PHASECHK.TRANS64.TRYWAIT P1, [R4+URZ], R5 ;  /* 0x00000005040075a7 */ /* 0x000062000802017f */
[----:B------:R-:W-:Y:S05]  /*4d20*/  @!P0 BRA `(.L_x_24) ;  /* 0x0000000000048947 */ /* 0x000fea0003800000 */
[----:B------:R-:W-:Y:S01]  /*4d30*/  BPT.TRAP 0x1 ;  /* 0x000000040000795c */ /* 0x000fe20000300000 */
.L_x_24:
[----:B-1----:R-:W-:Y:S05]  /*4d40*/  @P1 BRA `(.L_x_25) ;  /* 0x0000000000081947 */ /* 0x002fea0003800000 */
[----:B------:R-:W1:Y:S02]  /*4d50*/  SYNCS.PHASECHK.TRANS64.TRYWAIT P1, [R4+URZ], R5 ;  /* 0x00000005040075a7 */ /* 0x000e64000802017f */
[----:B-1----:R-:W-:Y:S05]  /*4d60*/  @!P1 BRA `(.L_x_26) ;  /* 0x0000016c00509947 */ /* 0x002fea0003800000 */
.L_x_25:
        /* <DEDUP_REMOVED lines=64> */
[----:B--2---:R-:W2:Y:S04]  /*5170*/  LDL.LU.64 R24, [R1] ;  /* 0x0000000001187983 */ /* 0x004ea80000300a00 */
        /* <DEDUP_REMOVED lines=63> */
[----:B------:R-:W-:-:S02]  /*5570*/  ULEA UR13, UR7, UR4, 0xb ;  /* 0x00000004070d7291 */ /* 0x000fc4000f8e583f */
[----:B------:R-:W-:Y:S01]  /*5580*/  ULEA UR14, UR7, UR5, 0xb ;  /* 0x00000005070e7291 */ /* 0x000fe2000f8e583f */
[----:B------:R-:W-:Y:S01]  /*5590*/  STL [R1+0x2cc], R17 ;  /* 0x0002cc1101007387 */ /* 0x000fe20000100800 */
[----:B------:R-:W-:Y:S01]  /*55a0*/  UMOV UR9, 0x40000040 ;  /* 0x4000004000097882 */ /* 0x000fe20000000000 */
[----:B------:R-:W-:Y:S02]  /*55b0*/  UMOV UR11, 0x40000040 ;  /* 0x40000040000b7882 */ /* 0x000fe40000000000 */
[----:B------:R-:W-:Y:S01]  /*55c0*/  UMOV UR8, UR13 ;  /* 0x0000000d00087c82 */ /* 0x000fe20008000000 */
[----:B------:R-:W-:Y:S01]  /*55d0*/  STL [R1+0x2c8], R16 ;  /* 0x0002c81001007387 */ /* 0x000fe20000100800 */
[----:B------:R-:W-:-:S03]  /*55e0*/  UMOV UR10, UR14 ;  /* 0x0000000e000a7c82 */ /* 0x000fc60008000000 */
[----:B------:R-:W-:Y:S04]  /*55f0*/  STL [R1+0x2c4], R3 ;  /* 0x0002c40301007387 */ /* 0x000fe80000100800 */
[----:B------:R3:W-:Y:S04]  /*5600*/  STL [R1+0x2c0], R2 ;  /* 0x0002c00201007387 */ /* 0x0007e80000100800 */
[----:B------:R4:W-:Y:S01]  /*5610*/  STL [R1+0x2bc], R0 ;  /* 0x0002bc0001007387 */ /* 0x0009e20000100800 */
[----:B--2---:R-:W-:-:S06]  /*5620*/  WARPGROUP.ARRIVE ;  /* 0x00000000000079c5 */ /* 0x004fcc0000000000 */
[----:B------:R-:W-:Y:S03]  /*5630*/  HGMMA.64x256x16.F32 R24, gdesc[UR8], R24, gsb0 ;  /* 0x03e00000081879f0 */ /* 0x000fe60008000818 */
[----:B------:R-:W-:Y:S02]  /*5640*/  WARPGROUP.DEPBAR.LE gsb0, 0x0 ;  /* 0x00008000000079c5 */ /* 0x000fe40000010000 */
[----:B------:R-:W-:Y:S01]  /*5650*/  STL.64 [R1], R24 ;  /* 0x0000001801007387 */ /* 0x000fe20000100a00 */
[----:B---3--:R-:W-:Y:S01]  /*5660*/  MOV R2, R150 ;  /* 0x0000009600027202 */ /* 0x008fe20000000f00 */
[----:B----4-:R-:W-:Y:S01]  /*5670*/  IMAD.MOV.U32 R0, RZ, RZ, R151 ;  /* 0x000000ffff007224 */ /* 0x010fe200078e0097 */
[----:B------:R-:W-:Y:S01]  /*5680*/  MOV R6, R146 ;  /* 0x0000009200067202 */ /* 0x000fe20000000f00 */
[----:B------:R-:W-:Y:S01]  /*5690*/  STL.64 [R1+0x8], R26 ;  /* 0x0000081a01007387 */ /* 0x000fe20000100a00 */
[----:B01----:R-:W-:Y:S01]  /*56a0*/  IMAD.MOV.U32 R4, RZ, RZ, R148 ;  /* 0x000000ffff047224 */ /* 0x003fe200078e0094 */
        /* <DEDUP_REMOVED lines=38> */
[----:B------:R-:W2:Y:S01]  /*5910*/  LDL.LU.64 R150, [R1+0x780] ;  /* 0x0007800001967983 */ /* 0x000ea20000300a00 */
        /* <DEDUP_REMOVED lines=60> */
[----:B------:R-:W-:-:S02]  /*5ce0*/  IMAD.MOV.U32 R167, RZ, RZ, R83 ;  /* 0x000000ffffa77224 */ /* 0x000fc400078e0053 */
[----:B------:R-:W-:Y:S01]  /*5cf0*/  IMAD.MOV.U32 R164, RZ, RZ, R80 ;  /* 0x000000ffffa47224 */ /* 0x000fe200078e0050 */
[----:B------:R-:W2:Y:S01]  /*5d00*/  LDL.LU.64 R118, [R1+0x700] ;  /* 0x0007000001767983 */ /* 0x000ea20000300a00 */
[----:B------:R-:W-:Y:S02]  /*5d10*/  IMAD.MOV.U32 R165, RZ, RZ, R81 ;  /* 0x000000ffffa57224 */ /* 0x000fe400078e0051 */
[----:B------:R-:W-:Y:S01]  /*5d20*/  IMAD.MOV.U32 R163, RZ, RZ, R79 ;  /* 0x000000ffffa37224 */ /* 0x000fe200078e004f */
[----:B------:R-:W2:Y:S01]  /*5d30*/  LDL.LU.64 R116, [R1+0x6f8] ;  /* 0x0006f80001747983 */ /* 0x000ea20000300a00 */
[----:B------:R-:W-:Y:S02]  /*5d40*/  IMAD.MOV.U32 R160, RZ, RZ, R76 ;  /* 0x000000ffffa07224 */ /* 0x000fe400078e004c */
        /* <DEDUP_REMOVED lines=58> */
[----:B0-----:R-:W2:Y:S04]  /*60f0*/  LDL.LU.64 R44, [R1+0x5d8] ;  /* 0x0005d800012c7983 */ /* 0x001ea80000300a00 */
        /* <DEDUP_REMOVED lines=11> */
[----:B------:R-:W-:-:S02]  /*61b0*/  UMOV UR9, 0x40000040 ;  /* 0x4000004000097882 */ /* 0x000fc40000000000 */
[----:B------:R-:W-:Y:S01]  /*61c0*/  STL [R1+0x580], R152 ;  /* 0x0005809801007387 */ /* 0x000fe20000100800 */
[----:B--2---:R-:W-:-:S06]  /*61d0*/  WARPGROUP.ARRIVE ;  /* 0x00000000000079c5 */ /* 0x004fcc0000000000 */
        /* <DEDUP_REMOVED lines=91> */
[----:B------:R-:W-:Y:S01]  /*6790*/  IMAD.MOV.U32 R235, RZ, RZ, R0 ;  /* 0x000000ffffeb7224 */ /* 0x000fe200078e0000 */
[----:B------:R-:W-:Y:S02]  /*67a0*/  UIADD3 UR8, UR13, 0x2, URZ ;  /* 0x000000020d087890 */ /* 0x000fe4000fffe03f */
[----:B------:R-:W-:Y:S01]  /*67b0*/  UIADD3 UR10, UR14, 0x2, URZ ;  /* 0x000000020e0a7890 */ /* 0x000fe2000fffe03f */
[----:B------:R-:W-:Y:S01]  /*67c0*/  UMOV UR9, 0x40000040 ;  /* 0x4000004000097882 */ /* 0x000fe20000000000 */
[----:B------:R-:W-:Y:S01]  /*67d0*/  UMOV UR11, 0x40000040 ;  /* 0x40000040000b7882 */ /* 0x000fe20000000000 */
        /* <DEDUP_REMOVED lines=236> */
[----:B------:R-:W-:Y:S01]  /*76a0*/  STL.64 [R1+0x30], R36 ;  /* 0x0000302401007387 */ /* 0x000fe20000100a00 */
[----:B------:R-:W-:-:S03]  /*76b0*/  IMAD.MOV.U32 R5, RZ, RZ, R150 ;  /* 0x000000ffff057224 */ /* 0x000fc600078e0096 */
[----:B------:R-:W-:Y:S01]  /*76c0*/  STL.64 [R1+0x38], R38 ;  /* 0x0000382601007387 */ /* 0x000fe20000100a00 */
[----:B------:R-:W-:-:S03]  /*76d0*/  MOV R4, R151 ;  /* 0x0000009700047202 */ /* 0x000fc60000000f00 */
[----:B------:R-:W-:Y:S01]  /*76e0*/  STL.64 [R1+0x40], R40 ;  /* 0x0000402801007387 */ /* 0x000fe20000100a00 */
[----:B------:R-:W-:Y:S01]  /*76f0*/  MOV R7, R148 ;  /* 0x0000009400077202 */ /* 0x000fe20000000f00 */
[----:B------:R-:W-:Y:S02]  /*7700*/  IMAD.MOV.U32 R6, RZ, RZ, R149 ;  /* 0x000000ffff067224 */ /* 0x000fe400078e0095 */
[----:B------:R-:W-:Y:S01]  /*7710*/  STL.64 [R1+0x48], R42 ;  /* 0x0000482a01007387 */ /* 0x000fe20000100a00 */
[----:B------:R-:W-:-:S03]  /*7720*/  IMAD.MOV.U32 R9, RZ, RZ, R146 ;  /* 0x000000ffff097224 */ /* 0x000fc600078e0092 */
[----:B------:R0:W-:Y:S01]  /*7730*/  STL.64 [R1+0x50], R44 ;  /* 0x0000502c01007387 */ /* 0x0001e20000100a00 */
[----:B------:R-:W-:Y:S01]  /*7740*/  IMAD.MOV.U32 R8, RZ, RZ, R147 ;  /* 0x000000ffff087224 */ /* 0x000fe200078e0093 */
[----:B------:R-:W-:Y:S02]  /*7750*/  MOV R10, R145 ;  /* 0x00000091000a7202 */ /* 0x000fe40000000f00 */
[----:B------:R-:W3:Y:S01]  /*7760*/  LDL.LU.64 R150, [R1+0x4c8] ;  /* 0x0004c80001967983 */ /* 0x000ee20000300a00 */
[----:B------:R-:W-:Y:S01]  /*7770*/  IMAD.MOV.U32 R11, RZ, RZ, R144 ;  /* 0x000000ffff0b7224 */ /* 0x000fe200078e0090 */
[----:B------:R-:W-:Y:S02]  /*7780*/  MOV R13, R142 ;  /* 0x0000008e000d7202 */ /* 0x000fe40000000f00 */
[----:B------:R-:W3:Y:S01]  /*7790*/  LDL.LU.64 R148, [R1+0x4c0] ;  /* 0x0004c00001947983 */ /* 0x000ee20000300a00 */
[----:B------:R-:W-:-:S03]  /*77a0*/  IMAD.MOV.U32 R12, RZ, RZ, R143 ;  /* 0x000000ffff0c7224 */ /* 0x000fc600078e008f */
[----:B------:R-:W3:Y:S01]  /*77b0*/  LDL.LU.64 R146, [R1+0x4b8] ;  /* 0x0004b80001927983 */ /* 0x000ee20000300a00 */
[----:B------:R-:W-:Y:S01]  /*77c0*/  IMAD.MOV.U32 R15, RZ, RZ, R140 ;  /* 0x000000ffff0f7224 */ /* 0x000fe200078e008c */
[----:B------:R-:W-:Y:S01]  /*77d0*/  MOV R18, R139 ;  /* 0x0000008b00127202 */ /* 0x000fe20000000f00 */
[----:B------:R-:W-:Y:S01]  /*77e0*/  IMAD.MOV.U32 R14, RZ, RZ, R141 ;  /* 0x000000ffff0e7224 */ /* 0x000fe200078e008d */
        /* <DEDUP_REMOVED lines=350> */
[----:B------:R-:W-:Y:S01]  /*8dd0*/  BPT.TRAP 0x1 ;  /* 0x000000040000795c */ /* 0x000fe20000300000 */
.L_x_27:
[----:B-----5:R-:W-:Y:S01]  /*8de0*/  ISETP.NE.AND P1, PT, R17, RZ, PT ;  /* 0x000000ff1100720c */ /* 0x020fe20003f25270 */
[----:B------:R-:W-:Y:S01]  /*8df0*/  UISETP.GT.U32.AND UP0, UPT, UR40, 0x1, UPT ;  /* 0x000000012800788c */ /* 0x000fe2000bf04070 */
[----:B------:R-:W-:-:S11]  /*8e00*/  MOV R4, UR12 ;  /* 0x0000000c00047c02 */ /* 0x000fd60008000f00 */
[----:B------:R-:W-:-:S04]  /*8e10*/  @P1 IMAD R4, R4, 0x8, R0 ;  /* 0x0000000804041824 */ /* 0x000fc800078e0200 */
[----:B------:R-:W-:-:S05]  /*8e20*/  @P1 VIADD R4, R4, 0x18 ;  /* 0x0000001804041836 */ /* 0x000fca0000000000 */
[----:B------:R-:W-:-:S04]  /*8e30*/  @P1 PRMT R4, R152, 0x654, R4 ;  /* 0x0000065498041816 */ /* 0x000fc80000000004 */
[----:B------:R0:W-:Y:S01]  /*8e40*/  @P1 SYNCS.ARRIVE.TRANS64.RED.A1T0 RZ, [R4+URZ], RZ ;  /* 0x000000ff04ff19a7 */ /* 0x0001e2000810043f */
[----:B------:R-:W-:-:S13]  /*8e50*/  PLOP3.LUT P1, PT, PT, PT, UP0, 0x80, 0x0 ;  /* 0x000000000000781c */ /* 0x000fda0003f2f008 */
[----:B0-----:R-:W-:Y:S05]  /*8e60*/  @P1 BRA `(.L_x_28) ;  /* 0x0000000000041947 */ /* 0x001fea0003800000 */
[----:B------:R-:W-:Y:S01]  /*8e70*/  BPT.TRAP 0x1 ;  /* 0x000000040000795c */ /* 0x000fe20000300000 */
.L_x_28:
[----:B------:R-:W-:Y:S02]  /*8e80*/  UISETP.GT.AND UP2, UPT, UR6, 0x1, UPT ;  /* 0x000000010600788c */ /* 0x000fe4000bf44270 */
[----:B------:R-:W-:Y:S02]  /*8e90*/  UIADD3 UR7, UR7, 0x1, URZ ;  /* 0x0000000107077890 */ /* 0x000fe4000fffe03f */
[----:B------:R-:W-:Y:S02]  /*8ea0*/  UIADD3 UR12, UR12, 0x1, URZ ;  /* 0x000000010c0c7890 */ /* 0x000fe4000fffe03f */
[----:B------:R-:W-:Y:S01]  /*8eb0*/  PLOP3.LUT P1, PT, PT, PT, UP2, 0x80, 0x0 ;  /* 0x000000000000781c */ /* 0x000fe20003f2f028 */
[----:B------:R-:W-:Y:S02]  /*8ec0*/  UISETP.NE.AND UP0, UPT, UR7, 0x3, UPT ;  /* 0x000000030700788c */ /* 0x000fe4000bf05270 */
[----:B------:R-:W-:Y:S02]  /*8ed0*/  UISETP.NE.AND UP1, UPT, UR12, 0x3, UPT ;  /* 0x000000030c00788c */ /* 0x000fe4000bf25270 */
[----:B------:R-:W-:-:S02]  /*8ee0*/  USEL UR8, URZ, 0x1, UP0 ;  /* 0x000000013f087887 */ /* 0x000fc40008000000 */
[----:B------:R-:W-:Y:S02]  /*8ef0*/  UIADD3 UR6, UR6, -0x1, URZ ;  /* 0xffffffff06067890 */ /* 0x000fe4000fffe03f */
[----:B------:R-:W-:Y:S02]  /*8f00*/  USEL UR7, UR7, URZ, UP0 ;  /* 0x0000003f07077287 */ /* 0x000fe40008000000 */
[----:B------:R-:W-:Y:S01]  /*8f10*/  USEL UR12, UR12, URZ, UP1 ;  /* 0x0000003f0c0c7287 */ /* 0x000fe20008800000 */
[----:B------:R-:W-:Y:S01]  /*8f20*/  LOP3.LUT R3, R3, UR8, RZ, 0x3c, !PT ;  /* 0x0000000803037c12 */ /* 0x000fe2000f8e3cff */
[----:B------:R-:W-:Y:S10]  /*8f30*/  @P1 BRA `(.L_x_29) ;  /* 0xffffffbc00501947 */ /* 0x000ff4000383ffff */
.L_x_22:
[----:B-----5:R-:W0:Y:S02]  /*8f40*/  LDC R3, c[0x0][0x28c] ;  /* 0x0000a300ff037b82 */ /* 0x020e240000000800 */
[----:B0-----:R-:W-:-:S13]  /*8f50*/  ISETP.GE.AND P1, PT, R3, 0x1, PT ;  /* 0x000000010300780c */ /* 0x001fda0003f26270 */
[----:B------:R-:W-:Y:S05]  /*8f60*/  @!P1 BRA `(.L_x_30) ;  /* 0x0000000000549947 */ /* 0x000fea0003800000 */
[----:B------:R-:W-:Y:S05]  /*8f70*/  @!P0 BRA `(.L_x_31) ;  /* 0x0000000000048947 */ /* 0x000fea0003800000 */
[----:B------:R-:W-:Y:S01]  /*8f80*/  BPT.TRAP 0x1 ;  /* 0x000000040000795c */ /* 0x000fe20000300000 */
.L_x_31:
[----:B------:R-:W-:Y:S01]  /*8f90*/  ISETP.NE.AND P0, PT, R17, RZ, PT ;  /* 0x000000ff1100720c */ /* 0x000fe20003f05270 */
[----:B------:R-:W-:-:S12]  /*8fa0*/  BSSY B0, `(.L_x_32) ;  /* 0x000000d000007945 */ /* 0x000fd80003800000 */
[----:B------:R-:W-:Y:S05]  /*8fb0*/  @!P0 BRA `(.L_x_33) ;  /* 0x00000000002c8947 */ /* 0x000fea0003800000 */
[----:B------:R-:W-:-:S04]  /*8fc0*/  UISETP.LT.AND UP0, UPT, UR44, 0x1, UPT ;  /* 0x000000012c00788c */ /* 0x000fc8000bf01270 */
[----:B------:R-:W-:-:S04]  /*8fd0*/  USEL UR6, UR44, 0x1, UP0 ;  /* 0x000000012c067887 */ /* 0x000fc80008000000 */
[----:B------:R-:W-:-:S04]  /*8fe0*/  UIADD3 UR6, UR39, UR44, -UR6 ;  /* 0x0000002c27067290 */ /* 0x000fc8000fffe806 */
[----:B------:R-:W-:-:S04]  /*8ff0*/  UIMAD.WIDE.U32 UR4, UR6, -0x55555555, URZ ;  /* 0xaaaaaaab060478a5 */ /* 0x000fc8000f8e003f */
[----:B------:R-:W-:-:S04]  /*9000*/  USHF.R.U32.HI UR4, URZ, 0x1, UR5 ;  /* 0x000000013f047899 */ /* 0x000fc80008011605 */
[----:B------:R-:W-:-:S06]  /*9010*/  UIMAD UR6, UR4, -0x3, UR6 ;  /* 0xfffffffd040678a4 */ /* 0x000fcc000f8e0206 */
[----:B------:R-:W-:-:S05]  /*9020*/  MOV R3, UR6 ;  /* 0x0000000600037c02 */ /* 0x000fca0008000f00 */
[----:B------:R-:W-:-:S04]  /*9030*/  IMAD R0, R3, 0x8, R0 ;  /* 0x0000000803007824 */ /* 0x000fc800078e0200 */
[----:B------:R-:W-:-:S05]  /*9040*/  VIADD R0, R0, 0x18 ;  /* 0x0000001800007836 */ /* 0x000fca0000000000 */
[----:B------:R-:W-:-:S04]  /*9050*/  PRMT R0, R152, 0x654, R0 ;  /* 0x0000065498007816 */ /* 0x000fc80000000000 */
[----:B------:R0:W-:Y:S03]  /*9060*/  SYNCS.ARRIVE.TRANS64.RED.A1T0 RZ, [R0+URZ], RZ ;  /* 0x000000ff00ff79a7 */ /* 0x0001e6000810043f */
.L_x_33:
[----:B------:R-:W-:Y:S05]  /*9070*/  BSYNC B0 ;  /* 0x0000000000007941 */ /* 0x000fea0003800000 */
.L_x_32:
[----:B------:R-:W-:-:S06]  /*9080*/  UISETP.GT.U32.AND UP0, UPT, UR40, 0x1, UPT ;  /* 0x000000012800788c */ /* 0x000fcc000bf04070 */
[----:B------:R-:W-:-:S13]  /*9090*/  PLOP3.LUT P0, PT, PT, PT, UP0, 0x80, 0x0 ;  /* 0x000000000000781c */ /* 0x000fda0003f0f008 */
[----:B------:R-:W-:Y:S05]  /*90a0*/  @P0 BRA `(.L_x_30) ;  /* 0x0000000000040947 */ /* 0x000fea0003800000 */
[----:B------:R-:W-:Y:S01]  /*90b0*/  BPT.TRAP 0x1 ;  /* 0x000000040000795c */ /* 0x000fe20000300000 */
.L_x_30:
[----:B------:R-:W1:Y:S01]  /*90c0*/  S2R R8, SR_TID.X ;  /* 0x0000000000087919 */ /* 0x000e620000002100 */
[----:B------:R-:W-:Y:S01]  /*90d0*/  IMAD.MOV.U32 R19, RZ, RZ, 0x6540 ;  /* 0x00006540ff137424 */ /* 0x000fe200078e00ff */
[----:B------:R-:W-:Y:S02]  /*90e0*/  UIMAD.WIDE UR6, UR41, 0x100, URZ ;  /* 0x00000100290678a5 */ /* 0x000fe4000f8e023f */
[----:B------:R-:W-:Y:S01]  /*90f0*/  USHF.R.S32.HI UR10, URZ, 0x1f, UR43 ;  /* 0x0000001f3f0a7899 */ /* 0x000fe2000801142b */
[----:B------:R-:W-:Y:S01]  /*9100*/  ULDC.64 UR8, c[0x0][0x5d0] ;  /* 0x0001740000087ab9 */ /* 0x000fe20000000a00 */
[----:B------:R-:W-:Y:S02]  /*9110*/  USHF.L.U32 UR41, UR41, 0x8, URZ ;  /* 0x0000000829297899 */ /* 0x000fe4000800063f */
[----:B------:R-:W-:Y:S02]  /*9120*/  UIMAD UR4, UR10, UR8, URZ ;  /* 0x000000080a0472a4 */ /* 0x000fe4000f8e023f */
[----:B------:R-:W-:-:S02]  /*9130*/  UIADD3 UR39, UR44, UR39, URZ ;  /* 0x000000272c277290 */ /* 0x000fc4000fffe03f */
[----:B------:R-:W-:Y:S02]  /*9140*/  UIMAD UR4, UR43, UR9, UR4 ;  /* 0x000000092b0472a4 */ /* 0x000fe4000f8e0204 */
[----:B------:R-:W-:Y:S02]  /*9150*/  UISETP.GT.U32.AND UP1, UPT, UR39, 0x2, UPT ;  /* 0x000000022700788c */ /* 0x000fe4000bf24070 */
[----:B------:R-:W-:Y:S02]  /*9160*/  UISETP.GE.U32.AND UP2, UPT, UR44, 0x3, UPT ;  /* 0x000000032c00788c */ /* 0x000fe4000bf46070 */
[----:B------:R-:W-:Y:S01]  /*9170*/  UISETP.LT.U32.AND UP1, UPT, UR44, 0x3, UP1 ;  /* 0x000000032c00788c */ /* 0x000fe20008f21070 */
[--C-:B-1----:R-:W-:Y:S01]  /*9180*/  SHF.R.U32.HI R4, RZ, 0x7, R8.reuse ;  /* 0x00000007ff047819 */ /* 0x102fe20000011608 */
[----:B------:R-:W-:Y:S01]  /*9190*/  IMAD.SHL.U32 R18, R8, 0x2, RZ ;  /* 0x0000000208127824 */ /* 0x000fe200078e00ff */
[----:B------:R-:W-:Y:S02]  /*91a0*/  SHF.R.U32.HI R5, RZ, 0x2, R8 ;  /* 0x00000002ff057819 */ /* 0x000fe40000011608 */
[----:B------:R-:W-:-:S02]  /*91b0*/  LOP3.LUT R4, R4, 0x1, RZ, 0xc0, !PT ;  /* 0x0000000104047812 */ /* 0x000fc400078ec0ff */
[----:B------:R-:W-:Y:S02]  /*91c0*/  LOP3.LUT R6, R8, 0x60, RZ, 0xc0, !PT ;  /* 0x0000006008067812 */ /* 0x000fe400078ec0ff */
[----:B------:R-:W-:Y:S02]  /*91d0*/  LOP3.LUT R5, R5, 0x7, RZ, 0xc0, !PT ;  /* 0x0000000705057812 */ /* 0x000fe400078ec0ff */
[----:B------:R-:W-:Y:S02]  /*91e0*/  SHF.L.U32 R3, R4, 0x6, RZ ;  /* 0x0000000604037819 */ /* 0x000fe400000006ff */
[----:B------:R-:W-:Y:S02]  /*91f0*/  LOP3.LUT R18, R18, 0x6, RZ, 0xc0, !PT ;  /* 0x0000000612127812 */ /* 0x000fe400078ec0ff */
[----:B------:R-:W-:Y:S02]  /*9200*/  SHF.R.U32.HI R6, RZ, 0x1, R6 ;  /* 0x00000001ff067819 */ /* 0x000fe40000011606 */
[----:B------:R-:W-:-:S02]  /*9210*/  LOP3.LUT R3, R3, 0x40, R5, 0xe2, !PT ;  /* 0x0000004003037812 */ /* 0x000fc400078ee205 */
[----:B------:R-:W-:Y:S01]  /*9220*/  PRMT R18, R18, R19, UR42 ;  /* 0x0000002a12127e16 */ /* 0x000fe20008000013 */
[----:B------:R-:W-:Y:S01]  /*9230*/  USHF.L.U32 UR42, UR42, 0x8, URZ ;  /* 0x000000082a2a7899 */ /* 0x000fe2000800063f */
[----:B0-----:R-:W-:Y:S02]  /*9240*/  IADD3 R0, RZ, -R6, -R5 ;  /* 0x80000006ff007210 */ /* 0x001fe40007ffe805 */
[----:B------:R-:W-:Y:S02]  /*9250*/  LOP3.LUT R3, R3, UR6, R6, 0xfe, !PT ;  /* 0x0000000603037c12 */ /* 0x000fe4000f8efe06 */
[----:B------:R-:W-:Y:S01]  /*9260*/  SHF.R.S32.HI R19, RZ, 0x1f, R18 ;  /* 0x0000001fff137819 */ /* 0x000fe20000011412 */
[----:B------:R-:W-:Y:S01]  /*9270*/  IMAD R0, R4, -0x40, R0 ;  /* 0xffffffc004007824 */ /* 0x000fe200078e0200 */
[----:B------:R-:W-:Y:S01]  /*9280*/  MOV R6, UR8 ;  /* 0x0000000800067c02 */ /* 0x000fe20008000f00 */
[----:B------:R-:W-:Y:S01]  /*9290*/  ULDC UR8, c[0x0][0x284] ;  /* 0x0000a10000087ab9 */ /* 0x000fe20000000800 */
[----:B------:R-:W-:Y:S01]  /*92a0*/  MOV R5, 0xfffffffe ;  /* 0xfffffffe00057802 */ /* 0x000fe20000000f00 */
[----:B------:R-:W-:-:S02]  /*92b0*/  IMAD.U32 R153, RZ, RZ, UR8 ;  /* 0x00000008ff997e24 */ /* 0x000fc4000f8e00ff */
[----:B------:R-:W-:-:S03]  /*92c0*/  IMAD.WIDE.U32 R6, R6, UR43, R18 ;  /* 0x0000002b06067c25 */ /* 0x000fc6000f8e0012 */
[----:B------:R-:W-:Y:S01]  /*92d0*/  IADD3 R153, R153, -UR41, R0 ;  /* 0x8000002999997c10 */ /* 0x000fe2000fffe000 */
[----:B------:R-:W-:Y:S01]  /*92e0*/  VIADD R7, R7, UR4 ;  /* 0x0000000407077c36 */ /* 0x000fe20008000000 */
[----:B------:R-:W-:Y:S01]  /*92f0*/  ULDC UR4, c[0x0][0x288] ;  /* 0x0000a20000047ab9 */ /* 0x000fe20000000800 */
[----:B------:R-:W-:Y:S01]  /*9300*/  LOP3.LUT R0, R8, 0x3, RZ, 0xc0, !PT ;  /* 0x0000000308007812 */ /* 0x000fe200078ec0ff */
[----:B------:R-:W-:-:S04]  /*9310*/  UISETP.GE.AND UP0, UPT, UR42, UR4, UPT ;  /* 0x000000042a00728c */ /* 0x000fc8000bf06270 */
[----:B------:R-:W-:Y:S01]  /*9320*/  UISETP.GE.OR UP0, UPT, UR41, UR8, UP0 ;  /* 0x000000082900728c */ /* 0x000fe20008706670 */
[----:B------:R-:W-:Y:S01]  /*9330*/  IMAD R0, R0, R5, UR4 ;  /* 0x0000000400007e24 */ /* 0x000fe2000f8e0205 */
[----:B------:R-:W-:Y:S02]  /*9340*/  UIMAD.WIDE.U32 UR4, UR39, -0x55555555, URZ ;  /* 0xaaaaaaab270478a5 */ /* 0x000fe4000f8e003f */
[----:B------:R-:W-:Y:S01]  /*9350*/  USEL UR8, URZ, 0x1, !UP1 ;  /* 0x000000013f087887 */ /* 0x000fe2000c800000 */
[----:B------:R-:W-:Y:S01]  /*9360*/  VIADD R0, R0, -UR42 ;  /* 0x8000002a00007c36 */ /* 0x000fe20008000000 */
[----:B------:R-:W-:Y:S01]  /*9370*/  PLOP3.LUT P0, PT, PT, PT, UP0, 0x80, 0x0 ;  /* 0x000000000000781c */ /* 0x000fe20003f0f008 */
[----:B------:R-:W-:Y:S02]  /*9380*/  USHF.R.U32.HI UR4, URZ, 0x1, UR5 ;  /* 0x000000013f047899 */ /* 0x000fe40008011605 */
[----:B------:R-:W-:Y:S02]  /*9390*/  ULOP3.LUT UR38, UR38, UR8, URZ, 0x3c, !UPT ;  /* 0x0000000826267292 */ /* 0x000fe4000f8e3c3f */
[----:B------:R-:W-:-:S02]  /*93a0*/  UIMAD UR39, UR4, -0x3, UR39 ;  /* 0xfffffffd042778a4 */ /* 0x000fc4000f8e0227 */
[----:B------:R-:W-:Y:S01]  /*93b0*/  @UP2 ULOP3.LUT UR38, UR38, 0x1, UR4, 0x78, !UPT ;  /* 0x0000000126262892 */ /* 0x000fe2000f8e7804 */
[----:B------:R-:W-:-:S05]  /*93c0*/  UMOV UR41, 0xffffffff ;  /* 0xffffffff00297882 */ /* 0x000fca0000000000 */
[----:B------:R-:W-:Y:S06]  /*93d0*/  @P0 BRA `(.L_x_34) ;  /* 0x0000010400d80947 */ /* 0x000fec0003800000 */
[----:B------:R-:W-:Y:S01]  /*93e0*/  FSETP.NEU.AND P0, PT, R16, RZ, PT ;  /* 0x000000ff1000720b */ /* 0x000fe20003f0d000 */
[----:B------:R-:W-:Y:S01]  /*93f0*/  ULDC.64 UR8, c[0x0][0x5c8] ;  /* 0x0001720000087ab9 */ /* 0x000fe20000000a00 */
[----:B------:R-:W-:Y:S01]  /*9400*/  ISETP.GT.AND P3, PT, R153, RZ, PT ;  /* 0x000000ff9900720c */ /* 0x000fe20003f64270 */
[----:B------:R-:W-:Y:S01]  /*9410*/  UIMAD UR4, UR7, UR8, URZ ;  /* 0x00000008070472a4 */ /* 0x000fe2000f8e023f */
[----:B------:R-:W-:Y:S01]  /*9420*/  IMAD.U32 R10, RZ, RZ, UR9 ;  /* 0x00000009ff0a7e24 */ /* 0x000fe2000f8e00ff */
[----:B------:R-:W-:Y:S01]  /*9430*/  BSSY B0, `(.L_x_34) ;  /* 0x0001070000007945 */ /* 0x000fe20003800000 */
[----:B------:R-:W-:Y:S01]  /*9440*/  IMAD.WIDE.U32 R6, R3, UR8, R6 ;  /* 0x0000000803067c25 */ /* 0x000fe2000f8e0006 */
[----:B------:R-:W-:-:S03]  /*9450*/  ISETP.GT.AND P1, PT, R0, RZ, P3 ;  /* 0x000000ff0000720c */ /* 0x000fc60001f24270 */
[----:B------:R-:W-:-:S05]  /*9460*/  IMAD R10, R3, R10, UR4 ;  /* 0x00000004030a7e24 */ /* 0x000fca000f8e020a */
[----:B------:R-:W-:Y:S01]  /*9470*/  IADD3 R10, R7, R10, RZ ;  /* 0x0000000a070a7210 */ /* 0x000fe20007ffe0ff */
[----:B------:R-:W-:Y:S06]  /*9480*/  @!P0 BRA `(.L_x_35) ;  /* 0x000000b800108947 */ /* 0x000fec0003800000 */
[----:B------:R-:W0:Y:S01]  /*9490*/  LDC.64 R22, c[0x0][0x5b8] ;  /* 0x00016e00ff167b82 */ /* 0x000e220000000a00 */
[----:B------:R-:W2:Y:S01]  /*94a0*/  LDL.LU R11, [R1] ;  /* 0x00000000010b7983 */ /* 0x000ea20000300800 */
[----:B------:R-:W-:-:S06]  /*94b0*/  ULDC.64 UR4, c[0x0][0x5c0] ;  /* 0x0001700000047ab9 */ /* 0x000fcc0000000a00 */
[----:B------:R-:W1:Y:S08]  /*94c0*/  LDC.64 R14, c[0x0][0x5b0] ;  /* 0x00016c00ff0e7b82 */ /* 0x000e700000000a00 */
[----:B------:R-:W3:Y:S01]  /*94d0*/  LDC.64 R12, c[0x0][0x5a8] ;  /* 0x00016a00ff0c7b82 */ /* 0x000ee20000000a00 */
[C---:B0-----:R-:W-:Y:S02]  /*94e0*/  IMAD R159, R22.reuse, UR10, RZ ;  /* 0x0000000a169f7c24 */ /* 0x041fe4000f8e02ff */
[----:B------:R-:W-:-:S04]  /*94f0*/  IMAD.WIDE.U32 R154, R22, UR43, R18 ;  /* 0x0000002b169a7c25 */ /* 0x000fc8000f8e0012 */
[----:B------:R-:W-:Y:S02]  /*9500*/  IMAD R159, R23, UR43, R159 ;  /* 0x0000002b179f7c24 */ /* 0x000fe4000f8e029f */
[----:B-1----:R-:W-:Y:S02]  /*9510*/  IMAD R158, R14, UR7, RZ ;  /* 0x000000070e9e7c24 */ /* 0x002fe4000f8e02ff */
[----:B------:R-:W-:Y:S02]  /*9520*/  IMAD.IADD R21, R155, 0x1, R159 ;  /* 0x000000019b157824 */ /* 0x000fe400078e029f */
[----:B------:R-:W-:Y:S02]  /*9530*/  IMAD.MOV.U32 R20, RZ, RZ, R154 ;  /* 0x000000ffff147224 */ /* 0x000fe400078e009a */
[C---:B------:R-:W-:Y:S02]  /*9540*/  IMAD R158, R3.reuse, R15, R158 ;  /* 0x0000000f039e7224 */ /* 0x040fe400078e029e */
[----:B------:R-:W-:-:S05]  /*9550*/  IMAD.WIDE.U32 R4, R3, R14, R20 ;  /* 0x0000000e03047225 */ /* 0x000fca00078e0014 */
[----:B------:R-:W-:Y:S02]  /*9560*/  IADD3 R5, R5, R158, RZ ;  /* 0x0000009e05057210 */ /* 0x000fe40007ffe0ff */
[----:B---3--:R-:W-:-:S04]  /*9570*/  LEA R8, P0, R4, R12, 0x1 ;  /* 0x0000000c04087211 */ /* 0x008fc800078008ff */
[----:B------:R-:W-:-:S05]  /*9580*/  LEA.HI.X R9, R4, R13, R5, 0x1, P0 ;  /* 0x0000000d04097211 */ /* 0x000fca00000f0c05 */
[----:B------:R-:W3:Y:S01]  /*9590*/  @P1 LDG.E.LTC128B.U16 R23, desc[UR36][R8.64] ;  /* 0x0000002408171981 */ /* 0x000ee2000c1e1520 */
[----:B------:R-:W-:Y:S01]  /*95a0*/  BSSY B1, `(.L_x_36) ;  /* 0x0000011000017945 */ /* 0x000fe20003800000 */
[----:B---3--:R-:W-:-:S05]  /*95b0*/  HADD2.F32 R4, -RZ, R23.H0_H0 ;  /* 0x20000017ff047230 */ /* 0x008fca0000004100 */
[----:B------:R-:W-:-:S04]  /*95c0*/  FMUL R4, R4, R16 ;  /* 0x0000001004047220 */ /* 0x000fc80000400000 */
[----:B--2---:R-:W-:Y:S01]  /*95d0*/  FFMA R7, R11, R2, R4 ;  /* 0x000000020b077223 */ /* 0x004fe20000000004 */
[----:B------:R-:W-:-:S04]  /*95e0*/  LEA R4, P0, R6, UR4, 0x1 ;  /* 0x0000000406047c11 */ /* 0x000fc8000f8008ff */
[----:B------:R-:W-:Y:S02]  /*95f0*/  LEA.HI.X R5, R6, UR5, R10, 0x1, P0 ;  /* 0x0000000506057c11 */ /* 0x000fe400080f0c0a */
[----:B------:R-:W-:-:S05]  /*9600*/  F2FP.F16.F32.PACK_AB R6, RZ, R7 ;  /* 0x00000007ff06723e */ /* 0x000fca00000000ff */
[----:B------:R0:W-:Y:S02]  /*9610*/  @P1 STG.E.U16 desc[UR36][R4.64], R6 ;  /* 0x0000000604001986 */ /* 0x0001e4000c101524 */
[----:B0-----:R-:W-:-:S04]  /*9620*/  IMAD.WIDE.U32 R6, R3, R14, R18 ;  /* 0x0000000e03067225 */ /* 0x001fc800078e0012 */
[----:B------:R-:W-:Y:S02]  /*9630*/  IMAD.IADD R7, R158, 0x1, R7 ;  /* 0x000000019e077824 */ /* 0x000fe400078e0207 */
[----:B------:R-:W-:-:S04]  /*9640*/  IMAD.WIDE.U32 R6, R22, UR43, R6 ;  /* 0x0000002b16067c25 */ /* 0x000fc8000f8e0006 */
[----:B------:R-:W-:Y:S01]  /*9650*/  IMAD.IADD R7, R159, 0x1, R7 ;  /* 0x000000019f077824 */ /* 0x000fe200078e0207 */
[----:B------:R-:W-:-:S04]  /*9660*/  LEA R10, P0, R6, R12, 0x1 ;  /* 0x0000000c060a7211 */ /* 0x000fc800078008ff */
[----:B------:R-:W-:Y:S02]  /*9670*/  LEA.HI.X R11, R6, R13, R7, 0x1, P0 ;  /* 0x0000000d060b7211 */ /* 0x000fe400000f0c07 */
[----:B------:R-:W-:-:S13]  /*9680*/  ISETP.GT.AND P0, PT, R0, 0x1, P3 ;  /* 0x000000010000780c */ /* 0x000fda0001f04270 */
[----:B------:R-:W-:Y:S05]  /*9690*/  @!P0 BRA `(.L_x_37) ;  /* 0x0000000000048947 */ /* 0x000fea0003800000 */
[----:B------:R0:W5:Y:S02]  /*96a0*/  LDG.E.LTC128B.U16 R23, desc[UR36][R10.64+0x2] ;  /* 0x000002240a177981 */ /* 0x000164000c1e1520 */
.L_x_37:
[----:B------:R-:W-:Y:S05]  /*96b0*/  BSYNC B1 ;  /* 0x0000000000017941 */ /* 0x000fea0003800000 */
.L_x_36:
[----:B------:R-:W2:Y:S01]  /*96c0*/  LDL.LU R7, [R1+0x4] ;  /* 0x0000040001077983 */ /* 0x000ea20000300800 */
[----:B-----5:R-:W-:Y:S01]  /*96d0*/  HADD2.F32 R6, -RZ, R23.H0_H0 ;  /* 0x20000017ff067230 */ /* 0x020fe20000004100 */
[C---:B------:R-:W-:Y:S02]  /*96e0*/  SHF.L.U64.HI R157, R14.reuse, 0x3, R15 ;  /* 0x000000030e9d7819 */ /* 0x040fe4000001020f */
[----:B------:R-:W-:Y:S01]  /*96f0*/  SHF.L.U32 R156, R14, 0x3, RZ ;  /* 0x000000030e9c7819 */ /* 0x000fe200000006ff */
[----:B------:R-:W3:Y:S01]  /*9700*/  LDL.LU R160, [R1+0x8] ;  /* 0x0000080001a07983 */ /* 0x000ee20000300800 */
[----:B------:R-:W-:-:S04]  /*9710*/  FMUL R6, R6, R16 ;  /* 0x0000001006067220 */ /* 0x000fc80000400000 */
[----:B--2---:R-:W-:-:S05]  /*9720*/  FFMA R6, R7, R2, R6 ;  /* 0x0000000207067223 */ /* 0x004fca0000000006 */
[----:B------:R-:W-:-:S05]  /*9730*/  F2FP.F16.F32.PACK_AB R6, RZ, R6 ;  /* 0x00000006ff06723e */ /* 0x000fca00000000ff */
[----:B------:R1:W-:Y:S01]  /*9740*/  @P0 STG.E.U16 desc[UR36][R4.64+0x2], R6 ;  /* 0x0000020604000986 */ /* 0x0003e2000c101524 */
[----:B------:R-:W-:-:S04]  /*9750*/  ISETP.GT.AND P0, PT, R153, 0x8, PT ;  /* 0x000000089900780c */ /* 0x000fc80003f04270 */
[----:B------:R-:W-:Y:S01]  /*9760*/  ISETP.GT.AND P1, PT, R0, RZ, P0 ;  /* 0x000000ff0000720c */ /* 0x000fe20000724270 */
[----:B-1----:R-:W-:-:S04]  /*9770*/  IMAD.WIDE.U32 R6, R3, R14, R156 ;  /* 0x0000000e03067225 */ /* 0x002fc800078e009c */
[----:B------:R-:W-:Y:S01]  /*9780*/  IMAD.IADD R158, R158, 0x1, R7 ;  /* 0x000000019e9e7824 */ /* 0x000fe200078e0207 */
[----:B------:R-:W-:-:S05]  /*9790*/  IADD3 R7, P2, R154, R6, RZ ;  /* 0x000000069a077210 */ /* 0x000fca0007f5e0ff */
[----:B------:R-:W-:Y:S01]  /*97a0*/  IMAD.X R9, R158, 0x1, R21, P2 ;  /* 0x000000019e097824 */ /* 0x000fe200010e0615 */
[----:B------:R-:W-:-:S04]  /*97b0*/  LEA R8, P2, R7, R12, 0x1 ;  /* 0x0000000c07087211 */ /* 0x000fc800078408ff */
[----:B------:R-:W-:-:S05]  /*97c0*/  LEA.HI.X R9, R7, R13, R9, 0x1, P2 ;  /* 0x0000000d07097211 */ /* 0x000fca00010f0c09 */
[----:B------:R1:W2:Y:S01]  /*97d0*/  @P1 LDG.E.LTC128B.U16 R23, desc[UR36][R8.64] ;  /* 0x0000002408171981 */ /* 0x0002a2000c1e1520 */
[----:B------:R-:W-:Y:S01]  /*97e0*/  IADD3 R6, P2, R18, R6, RZ ;  /* 0x0000000612067210 */ /* 0x000fe20007f5e0ff */
[----:B------:R-:W-:Y:S01]  /*97f0*/  BSSY B1, `(.L_x_38) ;  /* 0x0000016000017945 */ /* 0x000fe20003800000 */
[----:B------:R-:W-:Y:S02]  /*9800*/  ISETP.GT.AND P4, PT, R0, 0x1, P0 ;  /* 0x000000010000780c */ /* 0x000fe40000784270 */
[----:B------:R-:W-:Y:S01]  /*9810*/  IADD3.X R7, R19, R158, RZ, P2, !PT ;  /* 0x0000009e13077210 */ /* 0x000fe200017fe4ff */
[----:B------:R-:W-:Y:S02]  /*9820*/  IMAD.U32 R158, RZ, RZ, UR9 ;  /* 0x00000009ff9e7e24 */ /* 0x000fe4000f8e00ff */
[----:B------:R-:W-:-:S04]  /*9830*/  IMAD.WIDE.U32 R6, R22, UR43, R6 ;  /* 0x0000002b16067c25 */ /* 0x000fc8000f8e0006 */
[----:B------:R-:W-:Y:S01]  /*9840*/  IMAD.IADD R7, R159, 0x1, R7 ;  /* 0x000000019f077824 */ /* 0x000fe200078e0207 */
[----:B-1----:R-:W-:-:S04]  /*9850*/  LEA R8, P2, R6, R12, 0x1 ;  /* 0x0000000c06087211 */ /* 0x002fc800078408ff */
[----:B------:R-:W-:Y:S01]  /*9860*/  LEA.HI.X R9, R6, R13, R7, 0x1, P2 ;  /* 0x0000000d06097211 */ /* 0x000fe200010f0c07 */
[----:B--2---:R-:W-:-:S05]  /*9870*/  HADD2.F32 R6, -RZ, R23.H0_H0 ;  /* 0x20000017ff067230 */ /* 0x004fca0000004100 */
[----:B------:R-:W-:-:S04]  /*9880*/  FMUL R6, R6, R16 ;  /* 0x0000001006067220 */ /* 0x000fc80000400000 */
[----:B---3--:R-:W-:Y:S01]  /*9890*/  FFMA R7, R160, R2, R6 ;  /* 0x00000002a0077223 */ /* 0x008fe20000000006 */
[----:B------:R-:W-:Y:S01]  /*98a0*/  IMAD.U32 R160, RZ, RZ, UR8 ;  /* 0x00000008ffa07e24 */ /* 0x000fe2000f8e00ff */
[----:B------:R-:W-:-:S03]  /*98b0*/  MOV R6, UR8 ;  /* 0x0000000800067c02 */ /* 0x000fc60008000f00 */
[----:B------:R-:W-:Y:S01]  /*98c0*/  IMAD.SHL.U32 R160, R160, 0x10, RZ ;  /* 0x00000010a0a07824 */ /* 0x000fe200078e00ff */
[----:B------:R-:W-:Y:S02]  /*98d0*/  SHF.L.U64.HI R158, R6, 0x4, R158 ;  /* 0x00000004069e7819 */ /* 0x000fe4000001029e */
[----:B------:R-:W-:Y:S02]  /*98e0*/  F2FP.F16.F32.PACK_AB R7, RZ, R7 ;  /* 0x00000007ff07723e */ /* 0x000fe400000000ff */
[----:B------:R-:W-:Y:S02]  /*98f0*/  IADD3 R6, P2, R160, R4, RZ ;  /* 0x00000004a0067210 */ /* 0x000fe40007f5e0ff */
[----:B------:R-:W-:Y:S02]  /*9900*/  PRMT R161, R7, 0x7610, R161 ;  /* 0x0000761007a17816 */ /* 0x000fe400000000a1 */
[----:B------:R-:W-:-:S05]  /*9910*/  IADD3.X R7, R158, R5, RZ, P2, !PT ;  /* 0x000000059e077210 */ /* 0x000fca00017fe4ff */
[----:B------:R1:W-:Y:S01]  /*9920*/  @P1 STG.E.U16 desc[UR36][R6.64], R161 ;  /* 0x000000a106001986 */ /* 0x0003e2000c101524 */
[----:B------:R-:W-:Y:S05]  /*9930*/  @!P4 BRA `(.L_x_39) ;  /* 0x000000000004c947 */ /* 0x000fea0003800000 */
[----:B------:R2:W5:Y:S02]  /*9940*/  LDG.E.LTC128B.U16 R23, desc[UR36][R8.64+0x2] ;  /* 0x0000022408177981 */ /* 0x000564000c1e1520 */
.L_x_39:
[----:B------:R-:W-:Y:S05]  /*9950*/  BSYNC B1 ;  /* 0x0000000000017941 */ /* 0x000fea0003800000 */
.L_x_38:
[----:B------:R-:W3:Y:S01]  /*9960*/  LDL.LU R162, [R1+0xc] ;  /* 0x00000c0001a27983 */ /* 0x000ee20000300800 */
[----:B-1---5:R-:W-:Y:S01]  /*9970*/  HADD2.F32 R161, -RZ, R23.H0_H0 ;  /* 0x20000017ffa17230 */ /* 0x022fe20000004100 */
[----:B------:R-:W-:Y:S01]  /*9980*/  ISETP.GT.AND P1, PT, R0, 0x8, P3 ;  /* 0x000000080000780c */ /* 0x000fe20001f24270 */
[----:B------:R-:W-:Y:S03]  /*9990*/  BSSY B1, `(.L_x_40) ;  /* 0x0000007000017945 */ /* 0x000fe60003800000 */
[----:B------:R-:W-:-:S04]  /*99a0*/  FMUL R161, R161, R16 ;  /* 0x00000010a1a17220 */ /* 0x000fc80000400000 */
[----:B---3--:R-:W-:-:S05]  /*99b0*/  FFMA R161, R162, R2, R161 ;  /* 0x00000002a2a17223 */ /* 0x008fca00000000a1 */
[----:B------:R-:W-:-:S05]  /*99c0*/  F2FP.F16.F32.PACK_AB R161, RZ, R161 ;  /* 0x000000a1ffa1723e */ /* 0x000fca00000000ff */
[----:B------:R1:W-:Y:S01]  /*99d0*/  @P4 STG.E.U16 desc[UR36][R6.64+0x2], R161 ;  /* 0x000002a106004986 */ /* 0x0003e2000c101524 */
[----:B------:R-:W-:Y:S05]  /*99e0*/  @!P1 BRA `(.L_x_41) ;  /* 0x0000000000049947 */ /* 0x000fea0003800000 */
[----:B------:R3:W5:Y:S02]  /*99f0*/  LDG.E.LTC128B.U16 R23, desc[UR36][R10.64+0x10] ;  /* 0x000010240a177981 */ /* 0x000764000c1e1520 */
.L_x_41:
[----:B------:R-:W-:Y:S05]  /*9a00*/  BSYNC B1 ;  /* 0x0000000000017941 */ /* 0x000fea0003800000 */
.L_x_40:
[----:B------:R-:W4:Y:S01]  /*9a10*/  LDL.LU R162, [R1+0x10] ;  /* 0x0000100001a27983 */ /* 0x000f220000300800 */
[----:B-1---5:R-:W-:Y:S01]  /*9a20*/  HADD2.F32 R161, -RZ, R23.H0_H0 ;  /* 0x20000017ffa17230 */ /* 0x022fe20000004100 */
[----:B------:R-:W-:Y:S01]  /*9a30*/  ISETP.GT.AND P2, PT, R0, 0x9, P3 ;  /* 0x000000090000780c */ /* 0x000fe20001f44270 */
[----:B------:R-:W-:Y:S03]  /*9a40*/  BSSY B1, `(.L_x_42) ;  /* 0x0000007000017945 */ /* 0x000fe60003800000 */
[----:B------:R-:W-:-:S04]  /*9a50*/  FMUL R161, R161, R16 ;  /* 0x00000010a1a17220 */ /* 0x000fc80000400000 */
[----:B----4-:R-:W-:-:S05]  /*9a60*/  FFMA R161, R162, R2, R161 ;  /* 0x00000002a2a17223 */ /* 0x010fca00000000a1 */
[----:B------:R-:W-:-:S05]  /*9a70*/  F2FP.F16.F32.PACK_AB R161, RZ, R161 ;  /* 0x000000a1ffa1723e */ /* 0x000fca00000000ff */
[----:B------:R1:W-:Y:S01]  /*9a80*/  @P1 STG.E.U16 desc[UR36][R4.64+0x10], R161 ;  /* 0x000010a104001986 */ /* 0x0003e2000c101524 */
[----:B------:R-:W-:Y:S05]  /*9a90*/  @!P2 BRA `(.L_x_43) ;  /* 0x000000000004a947 */ /* 0x000fea0003800000 */
[----:B------:R4:W5:Y:S02]  /*9aa0*/  LDG.E.LTC128B.U16 R23, desc[UR36][R10.64+0x12] ;  /* 0x000012240a177981 */ /* 0x000964000c1e1520 */
.L_x_43:
[----:B------:R-:W-:Y:S05]  /*9ab0*/  BSYNC B1 ;  /* 0x0000000000017941 */ /* 0x000fea0003800000 */
.L_x_42:
[----:B------:R-:W2:Y:S01]  /*9ac0*/  LDL.LU R162, [R1+0x14] ;  /* 0x0000140001a27983 */ /* 0x000ea20000300800 */
[----:B-1---5:R-:W-:Y:S01]  /*9ad0*/  HADD2.F32 R161, -RZ, R23.H0_H0 ;  /* 0x20000017ffa17230 */ /* 0x022fe20000004100 */
[----:B------:R-:W-:Y:S01]  /*9ae0*/  ISETP.GT.AND P1, PT, R0, 0x8, P0 ;  /* 0x000000080000780c */ /* 0x000fe20000724270 */
[----:B------:R-:W-:Y:S03]  /*9af0*/  BSSY B1, `(.L_x_44) ;  /* 0x0000007000017945 */ /* 0x000fe60003800000 */
[----:B------:R-:W-:-:S04]  /*9b00*/  FMUL R161, R161, R16 ;  /* 0x00000010a1a17220 */ /* 0x000fc80000400000 */
[----:B--2---:R-:W-:-:S05]  /*9b10*/  FFMA R161, R162, R2, R161 ;  /* 0x00000002a2a17223 */ /* 0x004fca00000000a1 */
[----:B------:R-:W-:-:S05]  /*9b20*/  F2FP.F16.F32.PACK_AB R161, RZ, R161 ;  /* 0x000000a1ffa1723e */ /* 0x000fca00000000ff */
[----:B------:R1:W-:Y:S01]  /*9b30*/  @P2 STG.E.U16 desc[UR36][R4.64+0x12], R161 ;  /* 0x000012a104002986 */ /* 0x0003e2000c101524 */
[----:B------:R-:W-:Y:S05]  /*9b40*/  @!P1 BRA `(.L_x_45) ;  /* 0x0000000000049947 */ /* 0x000fea0003800000 */
[----:B------:R2:W5:Y:S02]  /*9b50*/  LDG.E.LTC128B.U16 R23, desc[UR36][R8.64+0x10] ;  /* 0x0000102408177981 */ /* 0x000564000c1e1520 */
.L_x_45:
[----:B------:R-:W-:Y:S05]  /*9b60*/  BSYNC B1 ;  /* 0x0000000000017941 */ /* 0x000fea0003800000 */
.L_x_44:
        /* <DEDUP_REMOVED lines=10> */
.L_x_47:
[----:B------:R-:W-:Y:S05]  /*9c10*/  BSYNC B1 ;  /* 0x0000000000017941 */ /* 0x000fea0003800000 */
.L_x_46:
        /* <DEDUP_REMOVED lines=10> */
.L_x_49:
[----:B------:R-:W-:Y:S05]  /*9cc0*/  BSYNC B1 ;  /* 0x0000000000017941 */ /* 0x000fea0003800000 */
.L_x_48:
        /* <DEDUP_REMOVED lines=10> */
.L_x_51:
[----:B------:R-:W-:Y:S05]  /*9d70*/  BSYNC B1 ;  /* 0x0000000000017941 */ /* 0x000fea0003800000 */
.L_x_50:
        /* <DEDUP_REMOVED lines=10> */
.L_x_53:
[----:B------:R-:W-:Y:S05]  /*9e20*/  BSYNC B1 ;  /* 0x0000000000017941 */ /* 0x000fea0003800000 */
.L_x_52:
        /* <DEDUP_REMOVED lines=10> */
.L_x_55:
[----:B------:R-:W-:Y:S05]  /*9ed0*/  BSYNC B1 ;  /* 0x0000000000017941 */ /* 0x000fea0003800000 */
.L_x_54:
        /* <DEDUP_REMOVED lines=10> */
.L_x_57:
[----:B------:R-:W-:Y:S05]  /*9f80*/  BSYNC B1 ;  /* 0x0000000000017941 */ /* 0x000fea0003800000 */
.L_x_56:
        /* <DEDUP_REMOVED lines=10> */
.L_x_59:
[----:B------:R-:W-:Y:S05]  /*a030*/  BSYNC B1 ;  /* 0x0000000000017941 */ /* 0x000fea0003800000 */
.L_x_58:
        /* <DEDUP_REMOVED lines=10> */
.L_x_61:
[----:B------:R-:W-:Y:S05]  /*a0e0*/  BSYNC B1 ;  /* 0x0000000000017941 */ /* 0x000fea0003800000 */
.L_x_60:
        /* <DEDUP_REMOVED lines=10> */
.L_x_63:
[----:B------:R-:W-:Y:S05]  /*a190*/  BSYNC B1 ;  /* 0x0000000000017941 */ /* 0x000fea0003800000 */
.L_x_62:
        /* <DEDUP_REMOVED lines=10> */
.L_x_65:
[----:B------:R-:W-:Y:S05]  /*a240*/  BSYNC B1 ;  /* 0x0000000000017941 */ /* 0x000fea0003800000 */
.L_x_64:
        /* <DEDUP_REMOVED lines=10> */
.L_x_67:
[----:B------:R-:W-:Y:S05]  /*a2f0*/  BSYNC B1 ;  /* 0x0000000000017941 */ /* 0x000fea0003800000 */
.L_x_66:
        /* <DEDUP_REMOVED lines=10> */
.L_x_69:
[----:B------:R-:W-:Y:S05]  /*a3a0*/  BSYNC B1 ;  /* 0x0000000000017941 */ /* 0x000fea0003800000 */
.L_x_68:
        /* <DEDUP_REMOVED lines=10> */
.L_x_71:
[----:B------:R-:W-:Y:S05]  /*a450*/  BSYNC B1 ;  /* 0x0000000000017941 */ /* 0x000fea0003800000 */
.L_x_70:
        /* <DEDUP_REMOVED lines=10> */
.L_x_73:
[----:B------:R-:W-:Y:S05]  /*a500*/  BSYNC B1 ;  /* 0x0000000000017941 */ /* 0x000fea0003800000 */
.L_x_72:
        /* <DEDUP_REMOVED lines=10> */
.L_x_75:
[----:B------:R-:W-:Y:S05]  /*a5b0*/  BSYNC B1 ;  /* 0x0000000000017941 */ /* 0x000fea0003800000 */
.L_x_74:
        /* <DEDUP_REMOVED lines=10> */
.L_x_77:
[----:B------:R-:W-:Y:S05]  /*a660*/  BSYNC B1 ;  /* 0x0000000000017941 */ /* 0x000fea0003800000 */
.L_x_76:
        /* <DEDUP_REMOVED lines=10> */
.L_x_79:
[----:B------:R-:W-:Y:S05]  /*a710*/  BSYNC B1 ;  /* 0x0000000000017941 */ /* 0x000fea0003800000 */
.L_x_78:
        /* <DEDUP_REMOVED lines=10> */
.L_x_81:
[----:B------:R-:W-:Y:S05]  /*a7c0*/  BSYNC B1 ;  /* 0x0000000000017941 */ /* 0x000fea0003800000 */
.L_x_80:
        /* <DEDUP_REMOVED lines=10> */
.L_x_83:
[----:B------:R-:W-:Y:S05]  /*a870*/  BSYNC B1 ;  /* 0x0000000000017941 */ /* 0x000fea0003800000 */
.L_x_82:
        /* <DEDUP_REMOVED lines=10> */
.L_x_85:
[----:B------:R-:W-:Y:S05]  /*a920*/  BSYNC B1 ;  /* 0x0000000000017941 */ /* 0x000fea0003800000 */
.L_x_84:
        /* <DEDUP_REMOVED lines=10> */
.L_x_87:
[----:B------:R-:W-:Y:S05]  /*a9d0*/  BSYNC B1 ;  /* 0x0000000000017941 */ /* 0x000fea0003800000 */
.L_x_86:
        /* <DEDUP_REMOVED lines=10> */
.L_x_89:
[----:B------:R-:W-:Y:S05]  /*aa80*/  BSYNC B1 ;  /* 0x0000000000017941 */ /* 0x000fea0003800000 */
.L_x_88:
        /* <DEDUP_REMOVED lines=10> */
.L_x_91:
[----:B------:R-:W-:Y:S05]  /*ab30*/  BSYNC B1 ;  /* 0x0000000000017941 */ /* 0x000fea0003800000 */
.L_x_90:
        /* <DEDUP_REMOVED lines=10> */
.L_x_93:
[----:B------:R-:W-:Y:S05]  /*abe0*/  BSYNC B1 ;  /* 0x0000000000017941 */ /* 0x000fea0003800000 */
.L_x_92:
        /* <DEDUP_REMOVED lines=10> */
.L_x_95:
[----:B------:R-:W-:Y:S05]  /*ac90*/  BSYNC B1 ;  /* 0x0000000000017941 */ /* 0x000fea0003800000 */
.L_x_94:
        /* <DEDUP_REMOVED lines=10> */
.L_x_97:
[----:B------:R-:W-:Y:S05]  /*ad40*/  BSYNC B1 ;  /* 0x0000000000017941 */ /* 0x000fea0003800000 */
.L_x_96:
        /* <DEDUP_REMOVED lines=10> */
.L_x_99:
[----:B------:R-:W-:Y:S05]  /*adf0*/  BSYNC B1 ;  /* 0x0000000000017941 */ /* 0x000fea0003800000 */
.L_x_98:
        /* <DEDUP_REMOVED lines=10> */
.L_x_101:
[----:B------:R-:W-:Y:S05]  /*aea0*/  BSYNC B1 ;  /* 0x0000000000017941 */ /* 0x000fea0003800000 */
.L_x_100:
        /* <DEDUP_REMOVED lines=10> */
.L_x_103:
[----:B------:R-:W-:Y:S05]  /*af50*/  BSYNC B1 ;  /* 0x0000000000017941 */ /* 0x000fea0003800000 */
.L_x_102:
        /* <DEDUP_REMOVED lines=10> */
.L_x_105:
[----:B------:R-:W-:Y:S05]  /*b000*/  BSYNC B1 ;  /* 0x0000000000017941 */ /* 0x000fea0003800000 */
.L_x_104:
        /* <DEDUP_REMOVED lines=10> */
.L_x_107:
[----:B------:R-:W-:Y:S05]  /*b0b0*/  BSYNC B1 ;  /* 0x0000000000017941 */ /* 0x000fea0003800000 */
.L_x_106:
        /* <DEDUP_REMOVED lines=10> */
.L_x_109:
[----:B------:R-:W-:Y:S05]  /*b160*/  BSYNC B1 ;  /* 0x0000000000017941 */ /* 0x000fea0003800000 */
.L_x_108:
        /* <DEDUP_REMOVED lines=10> */
.L_x_111:
[----:B------:R-:W-:Y:S05]  /*b210*/  BSYNC B1 ;  /* 0x0000000000017941 */ /* 0x000fea0003800000 */
.L_x_110:
        /* <DEDUP_REMOVED lines=10> */
.L_x_113:
[----:B------:R-:W-:Y:S05]  /*b2c0*/  BSYNC B1 ;  /* 0x0000000000017941 */ /* 0x000fea0003800000 */
.L_x_112:
        /* <DEDUP_REMOVED lines=10> */
.L_x_115:
[----:B------:R-:W-:Y:S05]  /*b370*/  BSYNC B1 ;  /* 0x0000000000017941 */ /* 0x000fea0003800000 */
.L_x_114:
        /* <DEDUP_REMOVED lines=10> */
.L_x_117:
[----:B------:R-:W-:Y:S05]  /*b420*/  BSYNC B1 ;  /* 0x0000000000017941 */ /* 0x000fea0003800000 */
.L_x_116:
        /* <DEDUP_REMOVED lines=10> */
.L_x_119:
[----:B------:R-:W-:Y:S05]  /*b4d0*/  BSYNC B1 ;  /* 0x0000000000017941 */ /* 0x000fea0003800000 */
.L_x_118:
        /* <DEDUP_REMOVED lines=10> */
.L_x_121:
[----:B------:R-:W-:Y:S05]  /*b580*/  BSYNC B1 ;  /* 0x0000000000017941 */ /* 0x000fea0003800000 */
.L_x_120:
        /* <DEDUP_REMOVED lines=10> */
.L_x_123:
[----:B------:R-:W-:Y:S05]  /*b630*/  BSYNC B1 ;  /* 0x0000000000017941 */ /* 0x000fea0003800000 */
.L_x_122:
        /* <DEDUP_REMOVED lines=10> */
.L_x_125:
[----:B------:R-:W-:Y:S05]  /*b6e0*/  BSYNC B1 ;  /* 0x0000000000017941 */ /* 0x000fea0003800000 */
.L_x_124:
        /* <DEDUP_REMOVED lines=10> */
.L_x_127:
[----:B------:R-:W-:Y:S05]  /*b790*/  BSYNC B1 ;  /* 0x0000000000017941 */ /* 0x000fea0003800000 */
.L_x_126:
        /* <DEDUP_REMOVED lines=10> */
.L_x_129:
[----:B------:R-:W-:Y:S05]  /*b840*/  BSYNC B1 ;  /* 0x0000000000017941 */ /* 0x000fea0003800000 */
.L_x_128:
        /* <DEDUP_REMOVED lines=10> */
.L_x_131:
[----:B------:R-:W-:Y:S05]  /*b8f0*/  BSYNC B1 ;  /* 0x0000000000017941 */ /* 0x000fea0003800000 */
.L_x_130:
        /* <DEDUP_REMOVED lines=10> */
.L_x_133:
[----:B------:R-:W-:Y:S05]  /*b9a0*/  BSYNC B1 ;  /* 0x0000000000017941 */ /* 0x000fea0003800000 */
.L_x_132:
        /* <DEDUP_REMOVED lines=10> */
.L_x_135:
[----:B------:R-:W-:Y:S05]  /*ba50*/  BSYNC B1 ;  /* 0x0000000000017941 */ /* 0x000fea0003800000 */
.L_x_134:
        /* <DEDUP_REMOVED lines=10> */
.L_x_137:
[----:B------:R-:W-:Y:S05]  /*bb00*/  BSYNC B1 ;  /* 0x0000000000017941 */ /* 0x000fea0003800000 */
.L_x_136:
        /* <DEDUP_REMOVED lines=10> */
.L_x_139:
[----:B------:R-:W-:Y:S05]  /*bbb0*/  BSYNC B1 ;  /* 0x0000000000017941 */ /* 0x000fea0003800000 */
.L_x_138:
        /* <DEDUP_REMOVED lines=10> */
.L_x_141:
[----:B------:R-:W-:Y:S05]  /*bc60*/  BSYNC B1 ;  /* 0x0000000000017941 */ /* 0x000fea0003800000 */
.L_x_140:
        /* <DEDUP_REMOVED lines=10> */
.L_x_143:
[----:B------:R-:W-:Y:S05]  /*bd10*/  BSYNC B1 ;  /* 0x0000000000017941 */ /* 0x000fea0003800000 */
.L_x_142:
        /* <DEDUP_REMOVED lines=10> */
.L_x_145:
[----:B------:R-:W-:Y:S05]  /*bdc0*/  BSYNC B1 ;  /* 0x0000000000017941 */ /* 0x000fea0003800000 */
.L_x_144:
        /* <DEDUP_REMOVED lines=10> */
.L_x_147:
[----:B------:R-:W-:Y:S05]  /*be70*/  BSYNC B1 ;  /* 0x0000000000017941 */ /* 0x000fea0003800000 */
.L_x_146:
        /* <DEDUP_REMOVED lines=10> */
.L_x_149:
[----:B------:R-:W-:Y:S05]  /*bf20*/  BSYNC B1 ;  /* 0x0000000000017941 */ /* 0x000fea0003800000 */
.L_x_148:
        /* <DEDUP_REMOVED lines=10> */
.L_x_151:
[----:B------:R-:W-:Y:S05]  /*bfd0*/  BSYNC B1 ;  /* 0x0000000000017941 */ /* 0x000fea0003800000 */
.L_x_150:
        /* <DEDUP_REMOVED lines=10> */
.L_x_153:
[----:B------:R-:W-:Y:S05]  /*c080*/  BSYNC B1 ;  /* 0x0000000000017941 */ /* 0x000fea0003800000 */
.L_x_152:
        /* <DEDUP_REMOVED lines=10> */
.L_x_155:
[----:B------:R-:W-:Y:S05]  /*c130*/  BSYNC B1 ;  /* 0x0000000000017941 */ /* 0x000fea0003800000 */
.L_x_154:
        /* <DEDUP_REMOVED lines=10> */
.L_x_157:
[----:B------:R-:W-:Y:S05]  /*c1e0*/  BSYNC B1 ;  /* 0x0000000000017941 */ /* 0x000fea0003800000 */
.L_x_156:
        /* <DEDUP_REMOVED lines=10> */
.L_x_159:
[----:B------:R-:W-:Y:S05]  /*c290*/  BSYNC B1 ;  /* 0x0000000000017941 */ /* 0x000fea0003800000 */
.L_x_158:
        /* <DEDUP_REMOVED lines=10> */
.L_x_161:
[----:B------:R-:W-:Y:S05]  /*c340*/  BSYNC B1 ;  /* 0x0000000000017941 */ /* 0x000fea0003800000 */
.L_x_160:
        /* <DEDUP_REMOVED lines=10> */
.L_x_163:
[----:B------:R-:W-:Y:S05]  /*c3f0*/  BSYNC B1 ;  /* 0x0000000000017941 */ /* 0x000fea0003800000 */
.L_x_162:
        /* <DEDUP_REMOVED lines=10> */
.L_x_165:
[----:B------:R-:W-:Y:S05]  /*c4a0*/  BSYNC B1 ;  /* 0x0000000000017941 */ /* 0x000fea0003800000 */
.L_x_164:
        /* <DEDUP_REMOVED lines=10> */
.L_x_167:
[----:B------:R-:W-:Y:S05]  /*c550*/  BSYNC B1 ;  /* 0x0000000000017941 */ /* 0x000fea0003800000 */
.L_x_166:
        /* <DEDUP_REMOVED lines=10> */
.L_x_169:
[----:B------:R-:W-:Y:S05]  /*c600*/  BSYNC B1 ;  /* 0x0000000000017941 */ /* 0x000fea0003800000 */
.L_x_168:
        /* <DEDUP_REMOVED lines=10> */
.L_x_171:
[----:B------:R-:W-:Y:S05]  /*c6b0*/  BSYNC B1 ;  /* 0x0000000000017941 */ /* 0x000fea0003800000 */
.L_x_170:
        /* <DEDUP_REMOVED lines=10> */
.L_x_173:
[----:B------:R-:W-:Y:S05]  /*c760*/  BSYNC B1 ;  /* 0x0000000000017941 */ /* 0x000fea0003800000 */
.L_x_172:
        /* <DEDUP_REMOVED lines=10> */
.L_x_175:
[----:B------:R-:W-:Y:S05]  /*c810*/  BSYNC B1 ;  /* 0x0000000000017941 */ /* 0x000fea0003800000 */
.L_x_174:
        /* <DEDUP_REMOVED lines=10> */
.L_x_177:
[----:B------:R-:W-:Y:S05]  /*c8c0*/  BSYNC B1 ;  /* 0x0000000000017941 */ /* 0x000fea0003800000 */
.L_x_176:
        /* <DEDUP_REMOVED lines=10> */
.L_x_179:
[----:B------:R-:W-:Y:S05]  /*c970*/  BSYNC B1 ;  /* 0x0000000000017941 */ /* 0x000fea0003800000 */
.L_x_178:
        /* <DEDUP_REMOVED lines=10> */
.L_x_181:
[----:B------:R-:W-:Y:S05]  /*ca20*/  BSYNC B1 ;  /* 0x0000000000017941 */ /* 0x000fea0003800000 */
.L_x_180:
        /* <DEDUP_REMOVED lines=10> */
.L_x_183:
[----:B------:R-:W-:Y:S05]  /*cad0*/  BSYNC B1 ;  /* 0x0000000000017941 */ /* 0x000fea0003800000 */
.L_x_182:
        /* <DEDUP_REMOVED lines=10> */
.L_x_185:
[----:B------:R-:W-:Y:S05]  /*cb80*/  BSYNC B1 ;  /* 0x0000000000017941 */ /* 0x000fea0003800000 */
.L_x_184:
        /* <DEDUP_REMOVED lines=10> */
.L_x_187:
[----:B------:R-:W-:Y:S05]  /*cc30*/  BSYNC B1 ;  /* 0x0000000000017941 */ /* 0x000fea0003800000 */
.L_x_186:
        /* <DEDUP_REMOVED lines=10> */
.L_x_189:
[----:B------:R-:W-:Y:S05]  /*cce0*/  BSYNC B1 ;  /* 0x0000000000017941 */ /* 0x000fea0003800000 */
.L_x_188:
        /* <DEDUP_REMOVED lines=10> */
.L_x_191:
[----:B------:R-:W-:Y:S05]  /*cd90*/  BSYNC B1 ;  /* 0x0000000000017941 */ /* 0x000fea0003800000 */
.L_x_190:
        /* <DEDUP_REMOVED lines=10> */
.L_x_193:
[----:B------:R-:W-:Y:S05]  /*ce40*/  BSYNC B1 ;  /* 0x0000000000017941 */ /* 0x000fea0003800000 */
.L_x_192:
        /* <DEDUP_REMOVED lines=10> */
.L_x_195:
[----:B------:R-:W-:Y:S05]  /*cef0*/  BSYNC B1 ;  /* 0x0000000000017941 */ /* 0x000fea0003800000 */
.L_x_194:
        /* <DEDUP_REMOVED lines=10> */
.L_x_197:
[----:B------:R-:W-:Y:S05]  /*cfa0*/  BSYNC B1 ;  /* 0x0000000000017941 */ /* 0x000fea0003800000 */
.L_x_196:
        /* <DEDUP_REMOVED lines=10> */
.L_x_199:
[----:B------:R-:W-:Y:S05]  /*d050*/  BSYNC B1 ;  /* 0x0000000000017941 */ /* 0x000fea0003800000 */
.L_x_198:
        /* <DEDUP_REMOVED lines=10> */
.L_x_201:
[----:B------:R-:W-:Y:S05]  /*d100*/  BSYNC B1 ;  /* 0x0000000000017941 */ /* 0x000fea0003800000 */
.L_x_200:
        /* <DEDUP_REMOVED lines=10> */
.L_x_203:
[----:B------:R-:W-:Y:S05]  /*d1b0*/  BSYNC B1 ;  /* 0x0000000000017941 */ /* 0x000fea0003800000 */
.L_x_202:
        /* <DEDUP_REMOVED lines=10> */
.L_x_205:
[----:B------:R-:W-:Y:S05]  /*d260*/  BSYNC B1 ;  /* 0x0000000000017941 */ /* 0x000fea0003800000 */
.L_x_204:
        /* <DEDUP_REMOVED lines=10> */
.L_x_207:
[----:B------:R-:W-:Y:S05]  /*d310*/  BSYNC B1 ;  /* 0x0000000000017941 */ /* 0x000fea0003800000 */
.L_x_206:
        /* <DEDUP_REMOVED lines=10> */
.L_x_209:
[----:B------:R-:W-:Y:S05]  /*d3c0*/  BSYNC B1 ;  /* 0x0000000000017941 */ /* 0x000fea0003800000 */
.L_x_208:
        /* <DEDUP_REMOVED lines=10> */
.L_x_211:
[----:B------:R-:W-:Y:S05]  /*d470*/  BSYNC B1 ;  /* 0x0000000000017941 */ /* 0x000fea0003800000 */
.L_x_210:
        /* <DEDUP_REMOVED lines=10> */
.L_x_213:
[----:B------:R-:W-:Y:S05]  /*d520*/  BSYNC B1 ;  /* 0x0000000000017941 */ /* 0x000fea0003800000 */
.L_x_212:
        /* <DEDUP_REMOVED lines=10> */
.L_x_215:
[----:B------:R-:W-:Y:S05]  /*d5d0*/  BSYNC B1 ;  /* 0x0000000000017941 */ /* 0x000fea0003800000 */
.L_x_214:
        /* <DEDUP_REMOVED lines=10> */
.L_x_217:
[----:B------:R-:W-:Y:S05]  /*d680*/  BSYNC B1 ;  /* 0x0000000000017941 */ /* 0x000fea0003800000 */
.L_x_216:
        /* <DEDUP_REMOVED lines=10> */
.L_x_219:
[----:B------:R-:W-:Y:S05]  /*d730*/  BSYNC B1 ;  /* 0x0000000000017941 */ /* 0x000fea0003800000 */
.L_x_218:
        /* <DEDUP_REMOVED lines=10> */
.L_x_221:
[----:B------:R-:W-:Y:S05]  /*d7e0*/  BSYNC B1 ;  /* 0x0000000000017941 */ /* 0x000fea0003800000 */
.L_x_220:
        /* <DEDUP_REMOVED lines=10> */
.L_x_223:
[----:B------:R-:W-:Y:S05]  /*d890*/  BSYNC B1 ;  /* 0x0000000000017941 */ /* 0x000fea0003800000 */
.L_x_222:
        /* <DEDUP_REMOVED lines=10> */
.L_x_225:
[----:B------:R-:W-:Y:S05]  /*d940*/  BSYNC B1 ;  /* 0x0000000000017941 */ /* 0x000fea0003800000 */
.L_x_224:
        /* <DEDUP_REMOVED lines=10> */
.L_x_227:
[----:B------:R-:W-:Y:S05]  /*d9f0*/  BSYNC B1 ;  /* 0x0000000000017941 */ /* 0x000fea0003800000 */
.L_x_226:
        /* <DEDUP_REMOVED lines=10> */
.L_x_229:
[----:B------:R-:W-:Y:S05]  /*daa0*/  BSYNC B1 ;  /* 0x0000000000017941 */ /* 0x000fea0003800000 */
.L_x_228:
        /* <DEDUP_REMOVED lines=10> */
.L_x_231:
[----:B------:R-:W-:Y:S05]  /*db50*/  BSYNC B1 ;  /* 0x0000000000017941 */ /* 0x000fea0003800000 */
.L_x_230:
        /* <DEDUP_REMOVED lines=10> */
.L_x_233:
[----:B------:R-:W-:Y:S05]  /*dc00*/  BSYNC B1 ;  /* 0x0000000000017941 */ /* 0x000fea0003800000 */
.L_x_232:
        /* <DEDUP_REMOVED lines=10> */
.L_x_235:
[----:B------:R-:W-:Y:S05]  /*dcb0*/  BSYNC B1 ;  /* 0x0000000000017941 */ /* 0x000fea0003800000 */
.L_x_234:
        /* <DEDUP_REMOVED lines=10> */
.L_x_237:
[----:B------:R-:W-:Y:S05]  /*dd60*/  BSYNC B1 ;  /* 0x0000000000017941 */ /* 0x000fea0003800000 */
.L_x_236:
        /* <DEDUP_REMOVED lines=10> */
.L_x_239:
[----:B------:R-:W-:Y:S05]  /*de10*/  BSYNC B1 ;  /* 0x0000000000017941 */ /* 0x000fea0003800000 */
.L_x_238:
        /* <DEDUP_REMOVED lines=10> */
.L_x_241:
[----:B------:R-:W-:Y:S05]  /*dec0*/  BSYNC B1 ;  /* 0x0000000000017941 */ /* 0x000fea0003800000 */
.L_x_240:
        /* <DEDUP_REMOVED lines=10> */
.L_x_243:
[----:B------:R-:W-:Y:S05]  /*df70*/  BSYNC B1 ;  /* 0x0000000000017941 */ /* 0x000fea0003800000 */
.L_x_242:
        /* <DEDUP_REMOVED lines=10> */
.L_x_245:
[----:B------:R-:W-:Y:S05]  /*e020*/  BSYNC B1 ;  /* 0x0000000000017941 */ /* 0x000fea0003800000 */
.L_x_244:
        /* <DEDUP_REMOVED lines=10> */
.L_x_247:
[----:B------:R-:W-:Y:S05]  /*e0d0*/  BSYNC B1 ;  /* 0x0000000000017941 */ /* 0x000fea0003800000 */
.L_x_246:
        /* <DEDUP_REMOVED lines=10> */
.L_x_249:
[----:B------:R-:W-:Y:S05]  /*e180*/  BSYNC B1 ;  /* 0x0000000000017941 */ /* 0x000fea0003800000 */
.L_x_248:
        /* <DEDUP_REMOVED lines=10> */
.L_x_251:
[----:B------:R-:W-:Y:S05]  /*e230*/  BSYNC B1 ;  /* 0x0000000000017941 */ /* 0x000fea0003800000 */
.L_x_250:
        /* <DEDUP_REMOVED lines=10> */
.L_x_253:
[----:B------:R-:W-:Y:S05]  /*e2e0*/  BSYNC B1 ;  /* 0x0000000000017941 */ /* 0x000fea0003800000 */
.L_x_252:
        /* <DEDUP_REMOVED lines=10> */
.L_x_255:
[----:B------:R-:W-:Y:S05]  /*e390*/  BSYNC B1 ;  /* 0x0000000000017941 */ /* 0x000fea0003800000 */
.L_x_254:
        /* <DEDUP_REMOVED lines=10> */
.L_x_257:
[----:B------:R-:W-:Y:S05]  /*e440*/  BSYNC B1 ;  /* 0x0000000000017941 */ /* 0x000fea0003800000 */
.L_x_256:
        /* <DEDUP_REMOVED lines=10> */
.L_x_259:
[----:B------:R-:W-:Y:S05]  /*e4f0*/  BSYNC B1 ;  /* 0x0000000000017941 */ /* 0x000fea0003800000 */
.L_x_258:
        /* <DEDUP_REMOVED lines=10> */
.L_x_261:
[----:B------:R-:W-:Y:S05]  /*e5a0*/  BSYNC B1 ;  /* 0x0000000000017941 */ /* 0x000fea0003800000 */
.L_x_260:
        /* <DEDUP_REMOVED lines=10> */
.L_x_263:
[----:B------:R-:W-:Y:S05]  /*e650*/  BSYNC B1 ;  /* 0x0000000000017941 */ /* 0x000fea0003800000 */
.L_x_262:
        /* <DEDUP_REMOVED lines=10> */
.L_x_265:
[----:B------:R-:W-:Y:S05]  /*e700*/  BSYNC B1 ;  /* 0x0000000000017941 */ /* 0x000fea0003800000 */
.L_x_264:
        /* <DEDUP_REMOVED lines=10> */
.L_x_267:
[----:B------:R-:W-:Y:S05]  /*e7b0*/  BSYNC B1 ;  /* 0x0000000000017941 */ /* 0x000fea0003800000 */
.L_x_266:
        /* <DEDUP_REMOVED lines=10> */
.L_x_269:
[----:B------:R-:W-:Y:S05]  /*e860*/  BSYNC B1 ;  /* 0x0000000000017941 */ /* 0x000fea0003800000 */
.L_x_268:
        /* <DEDUP_REMOVED lines=10> */
.L_x_271:
[----:B------:R-:W-:Y:S05]  /*e910*/  BSYNC B1 ;  /* 0x0000000000017941 */ /* 0x000fea0003800000 */
.L_x_270:
        /* <DEDUP_REMOVED lines=10> */
.L_x_273:
[----:B------:R-:W-:Y:S05]  /*e9c0*/  BSYNC B1 ;  /* 0x0000000000017941 */ /* 0x000fea0003800000 */
.L_x_272:
        /* <DEDUP_REMOVED lines=10> */
.L_x_275:
[----:B------:R-:W-:Y:S05]  /*ea70*/  BSYNC B1 ;  /* 0x0000000000017941 */ /* 0x000fea0003800000 */
.L_x_274:
        /* <DEDUP_REMOVED lines=10> */
.L_x_277:
[----:B------:R-:W-:Y:S05]  /*eb20*/  BSYNC B1 ;  /* 0x0000000000017941 */ /* 0x000fea0003800000 */
.L_x_276:
        /* <DEDUP_REMOVED lines=10> */
.L_x_279:
[----:B------:R-:W-:Y:S05]  /*ebd0*/  BSYNC B1 ;  /* 0x0000000000017941 */ /* 0x000fea0003800000 */
.L_x_278:
        /* <DEDUP_REMOVED lines=10> */
.L_x_281:
[----:B------:R-:W-:Y:S05]  /*ec80*/  BSYNC B1 ;  /* 0x0000000000017941 */ /* 0x000fea0003800000 */
.L_x_280:
        /* <DEDUP_REMOVED lines=10> */
.L_x_283:
[----:B------:R-:W-:Y:S05]  /*ed30*/  BSYNC B1 ;  /* 0x0000000000017941 */ /* 0x000fea0003800000 */
.L_x_282:
[----:B0-234-:R-:W2:Y:S01]  /*ed40*/  LDL.LU R10, [R1+0x1f4] ;  /* 0x0001f400010a7983 */ /* 0x01dea20000300800 */
[----:B-----5:R-:W-:Y:S01]  /*ed50*/  HADD2.F32 R11, -RZ, R23.H0_H0 ;  /* 0x20000017ff0b7230 */ /* 0x020fe20000004100 */
        /* <DEDUP_REMOVED lines=8> */
.L_x_285:
[----:B------:R-:W-:Y:S05]  /*ede0*/  BSYNC B1 ;  /* 0x0000000000017941 */ /* 0x000fea0003800000 */
.L_x_284:
[----:B------:R-:W3:Y:S01]  /*edf0*/  LDL.LU R10, [R1+0x1f8] ;  /* 0x0001f800010a7983 */ /* 0x000ee20000300800 */
[----:B0----5:R-:W-:Y:S01]  /*ee00*/  HADD2.F32 R11, -RZ, R23.H0_H0 ;  /* 0x20000017ff0b7230 */ /* 0x021fe20000004100 */
[----:B------:R-:W-:Y:S01]  /*ee10*/  ISETP.GT.AND P1, PT, R0, 0xf9, P0 ;  /* 0x000000f90000780c */ /* 0x000fe20000724270 */
[----:B------:R-:W-:Y:S01]  /*ee20*/  BSSY B1, `(.L_x_286) ;  /* 0x000000a000017945 */ /* 0x000fe20003800000 */
[----:B------:R-:W-:Y:S02]  /*ee30*/  IADD3 R169, P0, R3, 0x80, RZ ;  /* 0x0000008003a97810 */ /* 0x000fe40007f1e0ff */
[----:B------:R-:W-:-:S04]  /*ee40*/  FMUL R11, R11, R16 ;  /* 0x000000100b0b7220 */ /* 0x000fc80000400000 */
[----:B---3--:R-:W-:-:S05]  /*ee50*/  FFMA R11, R10, R2, R11 ;  /* 0x000000020a0b7223 */ /* 0x008fca000000000b */
[----:B------:R-:W-:-:S04]  /*ee60*/  F2FP.F16.F32.PACK_AB R11, RZ, R11 ;  /* 0x0000000bff0b723e */ /* 0x000fc800000000ff */
[----:B------:R-:W-:Y:S01]  /*ee70*/  PRMT R3, R11, 0x7610, R3 ;  /* 0x000076100b037816 */ /* 0x000fe20000000003 */
[----:B------:R-:W-:-:S04]  /*ee80*/  IMAD.X R11, RZ, RZ, UR7, P0 ;  /* 0x00000007ff0b7e24 */ /* 0x000fc800080e06ff */
[----:B------:R0:W-:Y:S01]  /*ee90*/  @P2 STG.E.U16 desc[UR36][R6.64+0x1f0], R3 ;  /* 0x0001f00306002986 */ /* 0x0001e2000c101524 */
[----:B------:R-:W-:Y:S05]  /*eea0*/  @!P1 BRA `(.L_x_287) ;  /* 0x0000000000049947 */ /* 0x000fea0003800000 */
[----:B------:R3:W5:Y:S02]  /*eeb0*/  LDG.E.LTC128B.U16 R23, desc[UR36][R8.64+0x1f2] ;  /* 0x0001f22408177981 */ /* 0x000764000c1e1520 */
.L_x_287:
[----:B------:R-:W-:Y:S05]  /*eec0*/  BSYNC B1 ;  /* 0x0000000000017941 */ /* 0x000fea0003800000 */
.L_x_286:
[----:B------:R-:W4:Y:S01]  /*eed0*/  LDL.LU R10, [R1+0x1fc] ;  /* 0x0001fc00010a7983 */ /* 0x000f220000300800 */
[----:B0----5:R-:W-:Y:S01]  /*eee0*/  HADD2.F32 R3, -RZ, R23.H0_H0 ;  /* 0x20000017ff037230 */ /* 0x021fe20000004100 */
[----:B------:R-:W-:Y:S01]  /*eef0*/  ISETP.GT.AND P0, PT, R153, 0x80, PT ;  /* 0x000000809900780c */ /* 0x000fe20003f04270 */
[----:B--23--:R-:W-:-:S03]  /*ef00*/  IMAD R8, R11, R14, RZ ;  /* 0x0000000e0b087224 */ /* 0x00cfc600078e02ff */
[----:B------:R-:W-:Y:S01]  /*ef10*/  FMUL R3, R3, R16 ;  /* 0x0000001003037220 */ /* 0x000fe20000400000 */
[C---:B------:R-:W-:Y:S01]  /*ef20*/  IMAD R167, R169.reuse, R15, R8 ;  /* 0x0000000fa9a77224 */ /* 0x040fe200078e0208 */
[----:B------:R-:W-:Y:S01]  /*ef30*/  ISETP.GT.AND P4, PT, R0, RZ, P0 ;  /* 0x000000ff0000720c */ /* 0x000fe20000784270 */
[----:B------:R-:W-:-:S04]  /*ef40*/  IMAD.WIDE.U32 R8, R169, R14, R20 ;  /* 0x0000000ea9087225 */ /* 0x000fc800078e0014 */
[----:B------:R-:W-:Y:S02]  /*ef50*/  IMAD.IADD R9, R9, 0x1, R167 ;  /* 0x0000000109097824 */ /* 0x000fe400078e02a7 */
[----:B----4-:R-:W-:Y:S01]  /*ef60*/  FFMA R3, R10, R2, R3 ;  /* 0x000000020a037223 */ /* 0x010fe20000000003 */
[----:B------:R-:W-:-:S04]  /*ef70*/  LEA R10, P2, R8, R12, 0x1 ;  /* 0x0000000c080a7211 */ /* 0x000fc800078408ff */
[----:B------:R-:W-:Y:S02]  /*ef80*/  F2FP.F16.F32.PACK_AB R3, RZ, R3 ;  /* 0x00000003ff03723e */ /* 0x000fe400000000ff */
[--C-:B------:R-:W-:Y:S02]  /*ef90*/  LEA.HI.X R11, R8, R13, R9.reuse, 0x1, P2 ;  /* 0x0000000d080b7211 */ /* 0x100fe400010f0c09 */
[----:B------:R-:W-:-:S05]  /*efa0*/  PRMT R9, R3, 0x7610, R9 ;  /* 0x0000761003097816 */ /* 0x000fca0000000009 */
[----:B------:R0:W-:Y:S04]  /*efb0*/  @P1 STG.E.U16 desc[UR36][R6.64+0x1f2], R9 ;  /* 0x0001f20906001986 */ /* 0x0001e8000c101524 */
[----:B------:R-:W2:Y:S01]  /*efc0*/  @P4 LDG.E.LTC128B.U16 R23, desc[UR36][R10.64] ;  /* 0x000000240a174981 */ /* 0x000ea2000c1e1520 */
[----:B-1----:R-:W-:Y:S01]  /*efd0*/  IMAD.U32 R161, RZ, RZ, UR8 ;  /* 0x00000008ffa17e24 */ /* 0x002fe2000f8e00ff */
[----:B------:R-:W-:Y:S01]  /*efe0*/  MOV R164, UR9 ;  /* 0x0000000900a47c02 */ /* 0x000fe20008000f00 */
[----:B------:R-:W-:Y:S01]  /*eff0*/  IMAD.U32 R165, RZ, RZ, UR8 ;  /* 0x00000008ffa57e24 */ /* 0x000fe2000f8e00ff */
[----:B------:R-:W-:Y:S01]  /*f000*/  ISETP.GT.AND P2, PT, R0, 0x1, P0 ;  /* 0x000000010000780c */ /* 0x000fe20000744270 */
[----:B------:R-:W-:Y:S01]  /*f010*/  IMAD.SHL.U32 R161, R161, 0x100, RZ ;  /* 0x00000100a1a17824 */ /* 0x000fe200078e00ff */
[----:B------:R-:W-:Y:S01]  /*f020*/  BSSY B1, `(.L_x_288) ;  /* 0x0000011000017945 */ /* 0x000fe20003800000 */
[----:B0-----:R-:W-:Y:S01]  /*f030*/  IMAD.WIDE.U32 R8, R169, R14, R18 ;  /* 0x0000000ea9087225 */ /* 0x001fe200078e0012 */
[----:B------:R-:W-:-:S04]  /*f040*/  SHF.L.U64.HI R165, R165, 0x8, R164 ;  /* 0x00000008a5a57819 */ /* 0x000fc800000102a4 */
[----:B------:R-:W-:-:S03]  /*f050*/  IADD3 R9, R167, R9, RZ ;  /* 0x00000009a7097210 */ /* 0x000fc60007ffe0ff */
[----:B------:R-:W-:Y:S01]  /*f060*/  IMAD.WIDE.U32 R162, R22, UR43, R8 ;  /* 0x0000002b16a27c25 */ /* 0x000fe2000f8e0008 */
[----:B------:R-:W-:-:S03]  /*f070*/  IADD3 R8, P1, R161, R4, RZ ;  /* 0x00000004a1087210 */ /* 0x000fc60007f3e0ff */
[----:B------:R-:W-:Y:S01]  /*f080*/  IMAD.IADD R7, R159, 0x1, R163 ;  /* 0x000000019f077824 */ /* 0x000fe200078e02a3 */
[----:B------:R-:W-:Y:S02]  /*f090*/  IADD3.X R9, R165, R5, RZ, P1, !PT ;  /* 0x00000005a5097210 */ /* 0x000fe40000ffe4ff */
[----:B------:R-:W-:-:S04]  /*f0a0*/  LEA R6, P3, R162, R12, 0x1 ;  /* 0x0000000ca2067211 */ /* 0x000fc800078608ff */
[----:B------:R-:W-:Y:S01]  /*f0b0*/  LEA.HI.X R7, R162, R13, R7, 0x1, P3 ;  /* 0x0000000da2077211 */ /* 0x000fe200018f0c07 */
[----:B--2---:R-:W-:-:S05]  /*f0c0*/  HADD2.F32 R3, -RZ, R23.H0_H0 ;  /* 0x20000017ff037230 */ /* 0x004fca0000004100 */
[----:B------:R-:W-:-:S04]  /*f0d0*/  FMUL R3, R3, R16 ;  /* 0x0000001003037220 */ /* 0x000fc80000400000 */
[----:B------:R-:W-:-:S05]  /*f0e0*/  FFMA R3, R24, R2, R3 ;  /* 0x0000000218037223 */ /* 0x000fca0000000003 */
[----:B------:R-:W-:-:S05]  /*f0f0*/  F2FP.F16.F32.PACK_AB R3, RZ, R3 ;  /* 0x00000003ff03723e */ /* 0x000fca00000000ff */
[----:B------:R0:W-:Y:S01]  /*f100*/  @P4 STG.E.U16 desc[UR36][R8.64], R3 ;  /* 0x0000000308004986 */ /* 0x0001e2000c101524 */
[----:B------:R-:W-:Y:S05]  /*f110*/  @!P2 BRA `(.L_x_289) ;  /* 0x000000000004a947 */ /* 0x000fea0003800000 */
[----:B------:R1:W5:Y:S02]  /*f120*/  LDG.E.LTC128B.U16 R23, desc[UR36][R6.64+0x2] ;  /* 0x0000022406177981 */ /* 0x000364000c1e1520 */
.L_x_289:
[----:B------:R-:W-:Y:S05]  /*f130*/  BSYNC B1 ;  /* 0x0000000000017941 */ /* 0x000fea0003800000 */
.L_x_288:
[----:B0----5:R-:W-:Y:S01]  /*f140*/  HADD2.F32 R3, -RZ, R23.H0_H0 ;  /* 0x20000017ff037230 */ /* 0x021fe20000004100 */
[----:B------:R-:W-:Y:S01]  /*f150*/  ISETP.GT.AND P1, PT, R153, 0x88, PT ;  /* 0x000000889900780c */ /* 0x000fe20003f24270 */
[----:B------:R-:W-:Y:S01]  /*f160*/  IMAD.WIDE.U32 R14, R169, R14, R156 ;  /* 0x0000000ea90e7225 */ /* 0x000fe200078e009c */
[----:B------:R-:W-:Y:S03]  /*f170*/  BSSY B1, `(.L_x_290) ;  /* 0x0000010000017945 */ /* 0x000fe60003800000 */
[----:B------:R-:W-:Y:S01]  /*f180*/  FMUL R10, R3, R16 ;  /* 0x00000010030a7220 */ /* 0x000fe20000400000 */
[----:B------:R-:W-:Y:S01]  /*f190*/  IMAD.IADD R167, R167, 0x1, R15 ;  /* 0x00000001a7a77824 */ /* 0x000fe200078e020f */
[----:B------:R-:W-:Y:S02]  /*f1a0*/  IADD3 R154, P4, R154, R14, RZ ;  /* 0x0000000e9a9a7210 */ /* 0x000fe40007f9e0ff */
[----:B------:R-:W-:Y:S01]  /*f1b0*/  FFMA R10, R25, R2, R10 ;  /* 0x00000002190a7223 */ /* 0x000fe2000000000a */
[----:B------:R-:W-:-:S02]  /*f1c0*/  ISETP.GT.AND P3, PT, R0, RZ, P1 ;  /* 0x000000ff0000720c */ /* 0x000fc40000f64270 */
[--C-:B------:R-:W-:Y:S01]  /*f1d0*/  IMAD.X R20, R167, 0x1, R21.reuse, P4 ;  /* 0x00000001a7147824 */ /* 0x100fe200020e0615 */
[----:B------:R-:W-:Y:S02]  /*f1e0*/  IADD3 R14, P5, R18, R14, RZ ;  /* 0x0000000e120e7210 */ /* 0x000fe40007fbe0ff */
[----:B------:R-:W-:Y:S02]  /*f1f0*/  F2FP.F16.F32.PACK_AB R3, RZ, R10 ;  /* 0x0000000aff03723e */ /* 0x000fe400000000ff */
[C---:B------:R-:W-:Y:S02]  /*f200*/  LEA R10, P4, R154.reuse, R12, 0x1 ;  /* 0x0000000c9a0a7211 */ /* 0x040fe400078808ff */
[----:B------:R-:W-:Y:S02]  /*f210*/  PRMT R21, R3, 0x7610, R21 ;  /* 0x0000761003157816 */ /* 0x000fe40000000015 */
[----:B------:R-:W-:Y:S02]  /*f220*/  LEA.HI.X R11, R154, R13, R20, 0x1, P4 ;  /* 0x0000000d9a0b7211 */ /* 0x000fe400020f0c14 */
[----:B------:R-:W-:Y:S01]  /*f230*/  PRMT R3, R23, 0x7610, R3 ;  /* 0x0000761017037816 */ /* 0x000fe20000000003 */
[----:B------:R0:W-:Y:S01]  /*f240*/  @P2 STG.E.U16 desc[UR36][R8.64+0x2], R21 ;  /* 0x0000021508002986 */ /* 0x0001e2000c101524 */
[----:B------:R-:W-:Y:S05]  /*f250*/  @!P3 BRA `(.L_x_291) ;  /* 0x000000000004b947 */ /* 0x000fea0003800000 */
[----:B------:R2:W5:Y:S02]  /*f260*/  LDG.E.LTC128B.U16 R3, desc[UR36][R10.64] ;  /* 0x000000240a037981 */ /* 0x000564000c1e1520 */
.L_x_291:
[----:B------:R-:W-:Y:S05]  /*f270*/  BSYNC B1 ;  /* 0x0000000000017941 */ /* 0x000fea0003800000 */
.L_x_290:
[----:B--2--5:R-:W-:Y:S01]  /*f280*/  HADD2.F32 R11, -RZ, R3.H0_H0 ;  /* 0x20000003ff0b7230 */ /* 0x024fe20000004100 */
[----:B------:R-:W-:Y:S01]  /*f290*/  IADD3.X R15, R19, R167, RZ, P5, !PT ;  /* 0x000000a7130f7210 */ /* 0x000fe20002ffe4ff */
[----:B------:R-:W-:Y:S01]  /*f2a0*/  BSSY B1, `(.L_x_292) ;  /* 0x000000e000017945 */ /* 0x000fe20003800000 */
[----:B------:R-:W-:Y:S02]  /*f2b0*/  IADD3 R10, P2, R8, R160, RZ ;  /* 0x000000a0080a7210 */ /* 0x000fe40007f5e0ff */
[----:B------:R-:W-:Y:S01]  /*f2c0*/  FMUL R11, R11, R16 ;  /* 0x000000100b0b7220 */ /* 0x000fe20000400000 */
[----:B------:R-:W-:Y:S01]  /*f2d0*/  IMAD.WIDE.U32 R22, R22, UR43, R14 ;  /* 0x0000002b16167c25 */ /* 0x000fe2000f8e000e */
[----:B------:R-:W-:-:S03]  /*f2e0*/  ISETP.GT.AND P5, PT, R0, 0x1, P1 ;  /* 0x000000010000780c */ /* 0x000fc60000fa4270 */
[----:B------:R-:W-:Y:S01]  /*f2f0*/  FFMA R11, R26, R2, R11 ;  /* 0x000000021a0b7223 */ /* 0x000fe2000000000b */
[----:B------:R-:W-:Y:S01]  /*f300*/  IMAD.IADD R159, R159, 0x1, R23 ;  /* 0x000000019f9f7824 */ /* 0x000fe200078e0217 */
[----:B------:R-:W-:-:S03]  /*f310*/  LEA R12, P4, R22, R12, 0x1 ;  /* 0x0000000c160c7211 */ /* 0x000fc600078808ff */
[----:B------:R-:W-:Y:S01]  /*f320*/  F2FP.F16.F32.PACK_AB R14, RZ, R11 ;  /* 0x0000000bff0e723e */ /* 0x000fe200000000ff */
[----:B------:R-:W-:Y:S01]  /*f330*/  IMAD.X R11, R9, 0x1, R158, P2 ;  /* 0x00000001090b7824 */ /* 0x000fe200010e069e */
[----:B------:R-:W-:-:S04]  /*f340*/  LEA.HI.X R13, R22, R13, R159, 0x1, P4 ;  /* 0x0000000d160d7211 */ /* 0x000fc800020f0c9f */
[----:B------:R2:W-:Y:S01]  /*f350*/  @P3 STG.E.U16 desc[UR36][R10.64], R14 ;  /* 0x0000000e0a003986 */ /* 0x0005e2000c101524 */
[----:B------:R-:W-:Y:S05]  /*f360*/  @!P5 BRA `(.L_x_293) ;  /* 0x000000000004d947 */ /* 0x000fea0003800000 */
[----:B------:R3:W5:Y:S02]  /*f370*/  LDG.E.LTC128B.U16 R3, desc[UR36][R12.64+0x2] ;  /* 0x000002240c037981 */ /* 0x000764000c1e1520 */
.L_x_293:
[----:B------:R-:W-:Y:S05]  /*f380*/  BSYNC B1 ;  /* 0x0000000000017941 */ /* 0x000fea0003800000 */
.L_x_292:
[----:B-----5:R-:W-:Y:S01]  /*f390*/  HADD2.F32 R15, -RZ, R3.H0_H0 ;  /* 0x20000003ff0f7230 */ /* 0x020fe20000004100 */
[----:B------:R-:W-:Y:S01]  /*f3a0*/  ISETP.GT.AND P2, PT, R0, 0x8, P0 ;  /* 0x000000080000780c */ /* 0x000fe20000744270 */
[----:B------:R-:W-:Y:S03]  /*f3b0*/  BSSY B1, `(.L_x_294) ;  /* 0x0000007000017945 */ /* 0x000fe60003800000 */
[----:B--2---:R-:W-:-:S04]  /*f3c0*/  FMUL R14, R15, R16 ;  /* 0x000000100f0e7220 */ /* 0x004fc80000400000 */
[----:B------:R-:W-:-:S05]  /*f3d0*/  FFMA R14, R27, R2, R14 ;  /* 0x000000021b0e7223 */ /* 0x000fca000000000e */
[----:B------:R-:W-:-:S05]  /*f3e0*/  F2FP.F16.F32.PACK_AB R14, RZ, R14 ;  /* 0x0000000eff0e723e */ /* 0x000fca00000000ff */
[----:B------:R2:W-:Y:S01]  /*f3f0*/  @P5 STG.E.U16 desc[UR36][R10.64+0x2], R14 ;  /* 0x0000020e0a005986 */ /* 0x0005e2000c101524 */
[----:B------:R-:W-:Y:S05]  /*f400*/  @!P2 BRA `(.L_x_295) ;  /* 0x000000000004a947 */ /* 0x000fea0003800000 */
[----:B------:R4:W5:Y:S02]  /*f410*/  LDG.E.LTC128B.U16 R3, desc[UR36][R6.64+0x10] ;  /* 0x0000102406037981 */ /* 0x000964000c1e1520 */
.L_x_295:
[----:B------:R-:W-:Y:S05]  /*f420*/  BSYNC B1 ;  /* 0x0000000000017941 */ /* 0x000fea0003800000 */
.L_x_294:
[----:B--2--5:R-:W-:Y:S01]  /*f430*/  HADD2.F32 R11, -RZ, R3.H0_H0 ;  /* 0x20000003ff0b7230 */ /* 0x024fe20000004100 */
[----:B------:R-:W-:Y:S01]  /*f440*/  ISETP.GT.AND P3, PT, R0, 0x9, P0 ;  /* 0x000000090000780c */ /* 0x000fe20000764270 */
[----:B------:R-:W-:Y:S03]  /*f450*/  BSSY B1, `(.L_x_296) ;  /* 0x0000007000017945 */ /* 0x000fe60003800000 */
[----:B------:R-:W-:-:S04]  /*f460*/  FMUL R11, R11, R16 ;  /* 0x000000100b0b7220 */ /* 0x000fc80000400000 */
[----:B------:R-:W-:-:S05]  /*f470*/  FFMA R11, R28, R2, R11 ;  /* 0x000000021c0b7223 */ /* 0x000fca000000000b */
[----:B------:R-:W-:-:S05]  /*f480*/  F2FP.F16.F32.PACK_AB R11, RZ, R11 ;  /* 0x0000000bff0b723e */ /* 0x000fca00000000ff */
[----:B------:R2:W-:Y:S01]  /*f490*/  @P2 STG.E.U16 desc[UR36][R8.64+0x10], R11 ;  /* 0x0000100b08002986 */ /* 0x0005e2000c101524 */
[----:B------:R-:W-:Y:S05]  /*f4a0*/  @!P3 BRA `(.L_x_297) ;  /* 0x000000000004b947 */ /* 0x000fea0003800000 */
[----:B------:R0:W5:Y:S02]  /*f4b0*/  LDG.E.LTC128B.U16 R3, desc[UR36][R6.64+0x12] ;  /* 0x0000122406037981 */ /* 0x000164000c1e1520 */
.L_x_297:
[----:B------:R-:W-:Y:S05]  /*f4c0*/  BSYNC B1 ;  /* 0x0000000000017941 */ /* 0x000fea0003800000 */
.L_x_296:
        /* <DEDUP_REMOVED lines=9> */
.L_x_299:
[----:B------:R-:W-:Y:S05]  /*f560*/  BSYNC B1 ;  /* 0x0000000000017941 */ /* 0x000fea0003800000 */
.L_x_298:
[----:B-----5:R-:W-:Y:S01]  /*f570*/  HADD2.F32 R11, -RZ, R3.H0_H0 ;  /* 0x20000003ff0b7230 */ /* 0x020fe20000004100 */
[----:B--2---:R-:W-:Y:S01]  /*f580*/  IADD3 R10, P3, R160, R8, RZ ;  /* 0x00000008a00a7210 */ /* 0x004fe20007f7e0ff */
[----:B------:R-:W-:Y:S01]  /*f590*/  BSSY B1, `(.L_x_300) ;  /* 0x0000009000017945 */ /* 0x000fe20003800000 */
[----:B------:R-:W-:Y:S02]  /*f5a0*/  ISETP.GT.AND P2, PT, R0, 0x9, P1 ;  /* 0x000000090000780c */ /* 0x000fe40000f44270 */
[----:B------:R-:W-:-:S04]  /*f5b0*/  FMUL R11, R11, R16 ;  /* 0x000000100b0b7220 */ /* 0x000fc80000400000 */
[----:B------:R-:W-:-:S05]  /*f5c0*/  FFMA R11, R30, R2, R11 ;  /* 0x000000021e0b7223 */ /* 0x000fca000000000b */
[----:B------:R-:W-:Y:S02]  /*f5d0*/  F2FP.F16.F32.PACK_AB R14, RZ, R11 ;  /* 0x0000000bff0e723e */ /* 0x000fe400000000ff */
[----:B------:R-:W-:-:S05]  /*f5e0*/  IADD3.X R11, R158, R9, RZ, P3, !PT ;  /* 0x000000099e0b7210 */ /* 0x000fca0001ffe4ff */
[----:B------:R2:W-:Y:S01]  /*f5f0*/  @P4 STG.E.U16 desc[UR36][R10.64+0x10], R14 ;  /* 0x0000100e0a004986 */ /* 0x0005e2000c101524 */
[----:B------:R-:W-:Y:S05]  /*f600*/  @!P2 BRA `(.L_x_301) ;  /* 0x000000000004a947 */ /* 0x000fea0003800000 */
[----:B------:R0:W5:Y:S02]  /*f610*/  LDG.E.LTC128B.U16 R3, desc[UR36][R12.64+0x12] ;  /* 0x000012240c037981 */ /* 0x000164000c1e1520 */
.L_x_301:
[----:B------:R-:W-:Y:S05]  /*f620*/  BSYNC B1 ;  /* 0x0000000000017941 */ /* 0x000fea0003800000 */
.L_x_300:
[----:B--2--5:R-:W-:Y:S01]  /*f630*/  HADD2.F32 R11, -RZ, R3.H0_H0 ;  /* 0x20000003ff0b7230 */ /* 0x024fe20000004100 */
[----:B------:R-:W-:Y:S01]  /*f640*/  IADD3 R160, P3, P4, R160, R4, R161 ;  /* 0x00000004a0a07210 */ /* 0x000fe20007c7e0a1 */
[----:B------:R-:W-:Y:S01]  /*f650*/  BSSY B1, `(.L_x_302) ;  /* 0x0000009000017945 */ /* 0x000fe20003800000 */
[----:B------:R-:W-:Y:S02]  /*f660*/  ISETP.GT.AND P5, PT, R0, 0x10, P0 ;  /* 0x000000100000780c */ /* 0x000fe400007a4270 */
[----:B------:R-:W-:Y:S01]  /*f670*/  FMUL R10, R11, R16 ;  /* 0x000000100b0a7220 */ /* 0x000fe20000400000 */
[----:B------:R-:W-:-:S03]  /*f680*/  IADD3.X R161, R158, R5, R165, P3, P4 ;  /* 0x000000059ea17210 */ /* 0x000fc60001fe84a5 */
[----:B------:R-:W-:-:S05]  /*f690*/  FFMA R10, R31, R2, R10 ;  /* 0x000000021f0a7223 */ /* 0x000fca000000000a */
[----:B------:R-:W-:-:S05]  /*f6a0*/  F2FP.F16.F32.PACK_AB R10, RZ, R10 ;  /* 0x0000000aff0a723e */ /* 0x000fca00000000ff */
[----:B------:R2:W-:Y:S01]  /*f6b0*/  @P2 STG.E.U16 desc[UR36][R160.64+0x12], R10 ;  /* 0x0000120aa0002986 */ /* 0x0005e2000c101524 */
[----:B------:R-:W-:Y:S05]  /*f6c0*/  @!P5 BRA `(.L_x_303) ;  /* 0x000000000004d947 */ /* 0x000fea0003800000 */
[----:B------:R0:W5:Y:S02]  /*f6d0*/  LDG.E.LTC128B.U16 R3, desc[UR36][R6.64+0x20] ;  /* 0x0000202406037981 */ /* 0x000164000c1e1520 */
.L_x_303:
[----:B------:R-:W-:Y:S05]  /*f6e0*/  BSYNC B1 ;  /* 0x0000000000017941 */ /* 0x000fea0003800000 */
.L_x_302:
[----:B-----5:R-:W-:Y:S01]  /*f6f0*/  HADD2.F32 R5, -RZ, R3.H0_H0 ;  /* 0x20000003ff057230 */ /* 0x020fe20000004100 */
        /* <DEDUP_REMOVED lines=8> */
.L_x_305:
[----:B------:R-:W-:Y:S05]  /*f780*/  BSYNC B1 ;  /* 0x0000000000017941 */ /* 0x000fea0003800000 */
.L_x_304:
[----:B0----5:R-:W-:Y:S01]  /*f790*/  HADD2.F32 R5, -RZ, R3.H0_H0 ;  /* 0x20000003ff057230 */ /* 0x021fe20000004100 */
        /* <DEDUP_REMOVED lines=8> */
.L_x_307:
[----:B------:R-:W-:Y:S05]  /*f820*/  BSYNC B1 ;  /* 0x0000000000017941 */ /* 0x000fea0003800000 */
.L_x_306:
[----:B-----5:R-:W-:Y:S01]  /*f830*/  HADD2.F32 R5, -RZ, R3.H0_H0 ;  /* 0x20000003ff057230 */ /* 0x020fe20000004100 */
[----:B------:R-:W-:Y:S01]  /*f840*/  ISETP.GT.AND P2, PT, R0, 0x11, P1 ;  /* 0x000000110000780c */ /* 0x000fe20000f44270 */
[----:B0-----:R-:W-:Y:S01]  /*f850*/  @P3 IMAD.MOV.U32 R4, RZ, RZ, R160 ;  /* 0x000000ffff043224 */ /* 0x001fe200078e00a0 */
[----:B------:R-:W-:Y:S02]  /*f860*/  BSSY B1, `(.L_x_308) ;  /* 0x0000009000017945 */ /* 0x000fe40003800000 */
[----:B------:R-:W-:-:S04]  /*f870*/  FMUL R5, R5, R16 ;  /* 0x0000001005057220 */ /* 0x000fc80000400000 */
[----:B------:R-:W-:-:S05]  /*f880*/  FFMA R5, R34, R2, R5 ;  /* 0x0000000222057223 */ /* 0x000fca0000000005 */
[----:B------:R-:W-:-:S04]  /*f890*/  F2FP.F16.F32.PACK_AB R5, RZ, R5 ;  /* 0x00000005ff05723e */ /* 0x000fc800000000ff */
[----:B--2---:R-:W-:Y:S01]  /*f8a0*/  PRMT R10, R5, 0x7610, R10 ;  /* 0x00007610050a7816 */ /* 0x004fe2000000000a */
[----:B------:R-:W-:-:S05]  /*f8b0*/  @P3 IMAD.MOV.U32 R5, RZ, RZ, R161 ;  /* 0x000000ffff053224 */ /* 0x000fca00078e00a1 */
[----:B------:R0:W-:Y:S01]  /*f8c0*/  @P3 STG.E.U16 desc[UR36][R4.64+0x20], R10 ;  /* 0x0000200a04003986 */ /* 0x0001e2000c101524 */
[----:B------:R-:W-:Y:S05]  /*f8d0*/  @!P2 BRA `(.L_x_309) ;  /* 0x000000000004a947 */ /* 0x000fea0003800000 */
[----:B------:R2:W5:Y:S02]  /*f8e0*/  LDG.E.LTC128B.U16 R3, desc[UR36][R12.64+0x22] ;  /* 0x000022240c037981 */ /* 0x000564000c1e1520 */
.L_x_309:
[----:B------:R-:W-:Y:S05]  /*f8f0*/  BSYNC B1 ;  /* 0x0000000000017941 */ /* 0x000fea0003800000 */
.L_x_308:
[----:B0----5:R-:W-:Y:S01]  /*f900*/  HADD2.F32 R5, -RZ, R3.H0_H0 ;  /* 0x20000003ff057230 */ /* 0x021fe20000004100 */
[----:B------:R-:W-:Y:S01]  /*f910*/  ISETP.GT.AND P3, PT, R0, 0x18, P0 ;  /* 0x000000180000780c */ /* 0x000fe20000764270 */
[----:B------:R-:W-:Y:S03]  /*f920*/  BSSY B1, `(.L_x_310) ;  /* 0x000000a000017945 */ /* 0x000fe60003800000 */
[----:B------:R-:W-:Y:S01]  /*f930*/  FMUL R4, R5, R16 ;  /* 0x0000001005047220 */ /* 0x000fe20000400000 */
[----:B------:R-:W-:-:S03]  /*f940*/  @P2 IMAD.MOV.U32 R5, RZ, RZ, R161 ;  /* 0x000000ffff052224 */ /* 0x000fc600078e00a1 */
[----:B------:R-:W-:-:S05]  /*f950*/  FFMA R4, R35, R2, R4 ;  /* 0x0000000223047223 */ /* 0x000fca0000000004 */
[----:B------:R-:W-:-:S04]  /*f960*/  F2FP.F16.F32.PACK_AB R4, RZ, R4 ;  /* 0x00000004ff04723e */ /* 0x000fc800000000ff */
[----:B------:R-:W-:Y:S02]  /*f970*/  PRMT R10, R4, 0x7610, R10 ;  /* 0x00007610040a7816 */ /* 0x000fe4000000000a */
[----:B------:R-:W-:-:S05]  /*f980*/  @P2 MOV R4, R160 ;  /* 0x000000a000042202 */ /* 0x000fca0000000f00 */
[----:B------:R0:W-:Y:S01]  /*f990*/  @P2 STG.E.U16 desc[UR36][R4.64+0x22], R10 ;  /* 0x0000220a04002986 */ /* 0x0001e2000c101524 */
[----:B------:R-:W-:Y:S05]  /*f9a0*/  @!P3 BRA `(.L_x_311) ;  /* 0x000000000004b947 */ /* 0x000fea0003800000 */
[----:B------:R0:W5:Y:S02]  /*f9b0*/  LDG.E.LTC128B.U16 R3, desc[UR36][R6.64+0x30] ;  /* 0x0000302406037981 */ /* 0x000164000c1e1520 */
.L_x_311:
[----:B------:R-:W-:Y:S05]  /*f9c0*/  BSYNC B1 ;  /* 0x0000000000017941 */ /* 0x000fea0003800000 */
.L_x_310:
        /* <DEDUP_REMOVED lines=9> */
.L_x_313:
[----:B------:R-:W-:Y:S05]  /*fa60*/  BSYNC B1 ;  /* 0x0000000000017941 */ /* 0x000fea0003800000 */
.L_x_312:
        /* <DEDUP_REMOVED lines=9> */
.L_x_315:
[----:B------:R-:W-:Y:S05]  /*fb00*/  BSYNC B1 ;  /* 0x0000000000017941 */ /* 0x000fea0003800000 */
.L_x_314:
[----:B-----5:R-:W-:Y:S01]  /*fb10*/  HADD2.F32 R5, -RZ, R3.H0_H0 ;  /* 0x20000003ff057230 */ /* 0x020fe20000004100 */
[----:B------:R-:W-:Y:S01]  /*fb20*/  ISETP.GT.AND P2, PT, R0, 0x19, P1 ;  /* 0x000000190000780c */ /* 0x000fe20000f44270 */
[----:B0-----:R-:W-:Y:S01]  /*fb30*/  @P3 IMAD.MOV.U32 R4, RZ, RZ, R160 ;  /* 0x000000ffff043224 */ /* 0x001fe200078e00a0 */
[----:B------:R-:W-:Y:S02]  /*fb40*/  BSSY B1, `(.L_x_316) ;  /* 0x0000009000017945 */ /* 0x000fe40003800000 */
[----:B------:R-:W-:-:S04]  /*fb50*/  FMUL R5, R5, R16 ;  /* 0x0000001005057220 */ /* 0x000fc80000400000 */
[----:B------:R-:W-:-:S05]  /*fb60*/  FFMA R5, R38, R2, R5 ;  /* 0x0000000226057223 */ /* 0x000fca0000000005 */
[----:B------:R-:W-:-:S04]  /*fb70*/  F2FP.F16.F32.PACK_AB R5, RZ, R5 ;  /* 0x00000005ff05723e */ /* 0x000fc800000000ff */
[----:B------:R-:W-:Y:S02]  /*fb80*/  PRMT R10, R5, 0x7610, R10 ;  /* 0x00007610050a7816 */ /* 0x000fe4000000000a */
[----:B------:R-:W-:-:S05]  /*fb90*/  @P3 MOV R5, R161 ;  /* 0x000000a100053202 */ /* 0x000fca0000000f00 */
[----:B------:R0:W-:Y:S01]  /*fba0*/  @P3 STG.E.U16 desc[UR36][R4.64+0x30], R10 ;  /* 0x0000300a04003986 */ /* 0x0001e2000c101524 */
[----:B------:R-:W-:Y:S05]  /*fbb0*/  @!P2 BRA `(.L_x_317) ;  /* 0x000000000004a947 */ /* 0x000fea0003800000 */
[----:B------:R0:W5:Y:S02]  /*fbc0*/  LDG.E.LTC128B.U16 R3, desc[UR36][R12.64+0x32] ;  /* 0x000032240c037981 */ /* 0x000164000c1e1520 */
.L_x_317:
[----:B------:R-:W-:Y:S05]  /*fbd0*/  BSYNC B1 ;  /* 0x0000000000017941 */ /* 0x000fea0003800000 */
.L_x_316:
[----:B0----5:R-:W-:Y:S01]  /*fbe0*/  HADD2.F32 R5, -RZ, R3.H0_H0 ;  /* 0x20000003ff057230 */ /* 0x021fe20000004100 */
[----:B------:R-:W-:Y:S01]  /*fbf0*/  ISETP.GT.AND P3, PT, R0, 0x20, P0 ;  /* 0x000000200000780c */ /* 0x000fe20000764270 */
[----:B------:R-:W-:Y:S03]  /*fc00*/  BSSY B1, `(.L_x_318) ;  /* 0x000000a000017945 */ /* 0x000fe60003800000 */
[----:B------:R-:W-:Y:S01]  /*fc10*/  FMUL R4, R5, R16 ;  /* 0x0000001005047220 */ /* 0x000fe20000400000 */
[----:B------:R-:W-:-:S03]  /*fc20*/  @P2 IMAD.MOV.U32 R5, RZ, RZ, R161 ;  /* 0x000000ffff052224 */ /* 0x000fc600078e00a1 */
[----:B------:R-:W-:-:S05]  /*fc30*/  FFMA R4, R39, R2, R4 ;  /* 0x0000000227047223 */ /* 0x000fca0000000004 */
[----:B------:R-:W-:-:S04]  /*fc40*/  F2FP.F16.F32.PACK_AB R4, RZ, R4 ;  /* 0x00000004ff04723e */ /* 0x000fc800000000ff */
[----:B------:R-:W-:Y:S01]  /*fc50*/  PRMT R10, R4, 0x7610, R10 ;  /* 0x00007610040a7816 */ /* 0x000fe2000000000a */
[----:B------:R-:W-:-:S05]  /*fc60*/  @P2 IMAD.MOV.U32 R4, RZ, RZ, R160 ;  /* 0x000000ffff042224 */ /* 0x000fca00078e00a0 */
[----:B------:R0:W-:Y:S01]  /*fc70*/  @P2 STG.E.U16 desc[UR36][R4.64+0x32], R10 ;  /* 0x0000320a04002986 */ /* 0x0001e2000c101524 */
[----:B------:R-:W-:Y:S05]  /*fc80*/  @!P3 BRA `(.L_x_319) ;  /* 0x000000000004b947 */ /* 0x000fea0003800000 */
[----:B------:R0:W5:Y:S02]  /*fc90*/  LDG.E.LTC128B.U16 R3, desc[UR36][R6.64+0x40] ;  /* 0x0000402406037981 */ /* 0x000164000c1e1520 */
.L_x_319:
[----:B------:R-:W-:Y:S05]  /*fca0*/  BSYNC B1 ;  /* 0x0000000000017941 */ /* 0x000fea0003800000 */
.L_x_318:
        /* <DEDUP_REMOVED lines=9> */
.L_x_321:
[----:B------:R-:W-:Y:S05]  /*fd40*/  BSYNC B1 ;  /* 0x0000000000017941 */ /* 0x000fea0003800000 */
.L_x_320:
        /* <DEDUP_REMOVED lines=9> */
.L_x_323:
[----:B------:R-:W-:Y:S05]  /*fde0*/  BSYNC B1 ;  /* 0x0000000000017941 */ /* 0x000fea0003800000 */
.L_x_322:
[----:B-----5:R-:W-:Y:S01]  /*fdf0*/  HADD2.F32 R5, -RZ, R3.H0_H0 ;  /* 0x20000003ff057230 */ /* 0x020fe20000004100 */
[----:B0-----:R-:W-:Y:S01]  /*fe00*/  @P3 MOV R4, R160 ;  /* 0x000000a000043202 */ /* 0x001fe20000000f00 */
[----:B------:R-:W-:Y:S01]  /*fe10*/  BSSY B1, `(.L_x_324) ;  /* 0x000000a000017945 */ /* 0x000fe20003800000 */
[----:B------:R-:W-:Y:S02]  /*fe20*/  ISETP.GT.AND P2, PT, R0, 0x21, P1 ;  /* 0x000000210000780c */ /* 0x000fe40000f44270 */
[----:B------:R-:W-:-:S04]  /*fe30*/  FMUL R5, R5, R16 ;  /* 0x0000001005057220 */ /* 0x000fc80000400000 */
[----:B------:R-:W-:-:S05]  /*fe40*/  FFMA R5, R42, R2, R5 ;  /* 0x000000022a057223 */ /* 0x000fca0000000005 */
[----:B------:R-:W-:-:S04]  /*fe50*/  F2FP.F16.F32.PACK_AB R5, RZ, R5 ;  /* 0x00000005ff05723e */ /* 0x000fc800000000ff */
[----:B------:R-:W-:Y:S01]  /*fe60*/  PRMT R10, R5, 0x7610, R10 ;  /* 0x00007610050a7816 */ /* 0x000fe2000000000a */
[----:B------:R-:W-:-:S05]  /*fe70*/  @P3 IMAD.MOV.U32 R5, RZ, RZ, R161 ;  /* 0x000000ffff053224 */ /* 0x000fca00078e00a1 */
[----:B------:R0:W-:Y:S01]  /*fe80*/  @P3 STG.E.U16 desc[UR36][R4.64+0x40], R10 ;  /* 0x0000400a04003986 */ /* 0x0001e2000c101524 */
[----:B------:R-:W-:Y:S05]  /*fe90*/  @!P2 BRA `(.L_x_325) ;  /* 0x000000000004a947 */ /* 0x000fea0003800000 */
[----:B------:R0:W5:Y:S02]  /*fea0*/  LDG.E.LTC128B.U16 R3, desc[UR36][R12.64+0x42] ;  /* 0x000042240c037981 */ /* 0x000164000c1e1520 */
.L_x_325:
[----:B------:R-:W-:Y:S05]  /*feb0*/  BSYNC B1 ;  /* 0x0000000000017941 */ /* 0x000fea0003800000 */
.L_x_324:
[----:B0----5:R-:W-:Y:S01]  /*fec0*/  HADD2.F32 R5, -RZ, R3.H0_H0 ;  /* 0x20000003ff057230 */ /* 0x021fe20000004100 */
[----:B------:R-:W-:Y:S01]  /*fed0*/  ISETP.GT.AND P3, PT, R0, 0x28, P0 ;  /* 0x000000280000780c */ /* 0x000fe20000764270 */
[----:B------:R-:W-:Y:S03]  /*fee0*/  BSSY B1, `(.L_x_326) ;  /* 0x000000a000017945 */ /* 0x000fe60003800000 */
[----:B------:R-:W-:Y:S01]  /*fef0*/  FMUL R4, R5, R16 ;  /* 0x0000001005047220 */ /* 0x000fe20000400000 */
[----:B------:R-:W-:-:S03]  /*ff00*/  @P2 MOV R5, R161 ;  /* 0x000000a100052202 */ /* 0x000fc60000000f00 */
[----:B------:R-:W-:-:S05]  /*ff10*/  FFMA R4, R43, R2, R4 ;  /* 0x000000022b047223 */ /* 0x000fca0000000004 */
[----:B------:R-:W-:-:S04]  /*ff20*/  F2FP.F16.F32.PACK_AB R4, RZ, R4 ;  /* 0x00000004ff04723e */ /* 0x000fc800000000ff */
[----:B------:R-:W-:Y:S01]  /*ff30*/  PRMT R10, R4, 0x7610, R10 ;  /* 0x00007610040a7816 */ /* 0x000fe2000000000a */
[----:B------:R-:W-:-:S05]  /*ff40*/  @P2 IMAD.MOV.U32 R4, RZ, RZ, R160 ;  /* 0x000000ffff042224 */ /* 0x000fca00078e00a0 */
[----:B------:R0:W-:Y:S01]  /*ff50*/  @P2 STG.E.U16 desc[UR36][R4.64+0x42], R10 ;  /* 0x0000420a04002986 */ /* 0x0001e2000c101524 */
[----:B------:R-:W-:Y:S05]  /*ff60*/  @!P3 BRA `(.L_x_327) ;  /* 0x000000000004b947 */ /* 0x000fea0003800000 */
[----:B------:R0:W5:Y:S02]  /*ff70*/  LDG.E.LTC128B.U16 R3, desc[UR36][R6.64+0x50] ;  /* 0x0000502406037981 */ /* 0x000164000c1e1520 */
.L_x_327:
[----:B------:R-:W-:Y:S05]  /*ff80*/  BSYNC B1 ;  /* 0x0000000000017941 */ /* 0x000fea0003800000 */
.L_x_326:
        /* <DEDUP_REMOVED lines=9> */
.L_x_329:
[----:B------:R-:W-:Y:S05]  /*10020*/  BSYNC B1 ;  /* 0x0000000000017941 */ /* 0x000fea0003800000 */
.L_x_328:
        /* <DEDUP_REMOVED lines=9> */
.L_x_331:
[----:B------:R-:W-:Y:S05]  /*100c0*/  BSYNC B1 ;  /* 0x0000000000017941 */ /* 0x000fea0003800000 */
.L_x_330:
[----:B-----5:R-:W-:Y:S01]  /*100d0*/  HADD2.F32 R5, -RZ, R3.H0_H0 ;  /* 0x20000003ff057230 */ /* 0x020fe20000004100 */
[----:B------:R-:W-:Y:S01]  /*100e0*/  ISETP.GT.AND P2, PT, R0, 0x29, P1 ;  /* 0x000000290000780c */ /* 0x000fe20000f44270 */
[----:B0-----:R-:W-:Y:S01]  /*100f0*/  @P3 IMAD.MOV.U32 R4, RZ, RZ, R160 ;  /* 0x000000ffff043224 */ /* 0x001fe200078e00a0 */
[----:B------:R-:W-:Y:S02]  /*10100*/  BSSY B1, `(.L_x_332) ;  /* 0x0000009000017945 */ /* 0x000fe40003800000 */
        /* <DEDUP_REMOVED lines=8> */
.L_x_333:
[----:B------:R-:W-:Y:S05]  /*10190*/  BSYNC B1 ;  /* 0x0000000000017941 */ /* 0x000fea0003800000 */
.L_x_332:
        /* <DEDUP_REMOVED lines=12> */
.L_x_335:
[----:B------:R-:W-:Y:S05]  /*10260*/  BSYNC B1 ;  /* 0x0000000000017941 */ /* 0x000fea0003800000 */
.L_x_334:
        /* <DEDUP_REMOVED lines=9> */
.L_x_337:
[----:B------:R-:W-:Y:S05]  /*10300*/  BSYNC B1 ;  /* 0x0000000000017941 */ /* 0x000fea0003800000 */
.L_x_336:
        /* <DEDUP_REMOVED lines=9> */
.L_x_339:
[----:B------:R-:W-:Y:S05]  /*103a0*/  BSYNC B1 ;  /* 0x0000000000017941 */ /* 0x000fea0003800000 */
.L_x_338:
        /* <DEDUP_REMOVED lines=12> */
.L_x_341:
[----:B------:R-:W-:Y:S05]  /*10470*/  BSYNC B1 ;  /* 0x0000000000017941 */ /* 0x000fea0003800000 */
.L_x_340:
        /* <DEDUP_REMOVED lines=12> */
.L_x_343:
[----:B------:R-:W-:Y:S05]  /*10540*/  BSYNC B1 ;  /* 0x0000000000017941 */ /* 0x000fea0003800000 */
.L_x_342:
        /* <DEDUP_REMOVED lines=9> */
.L_x_345:
[----:B------:R-:W-:Y:S05]  /*105e0*/  BSYNC B1 ;  /* 0x0000000000017941 */ /* 0x000fea0003800000 */
.L_x_344:
        /* <DEDUP_REMOVED lines=9> */
.L_x_347:
[----:B------:R-:W-:Y:S05]  /*10680*/  BSYNC B1 ;  /* 0x0000000000017941 */ /* 0x000fea0003800000 */
.L_x_346:
        /* <DEDUP_REMOVED lines=12> */
.L_x_349:
[----:B------:R-:W-:Y:S05]  /*10750*/  BSYNC B1 ;  /* 0x0000000000017941 */ /* 0x000fea0003800000 */
.L_x_348:
        /* <DEDUP_REMOVED lines=12> */
.L_x_351:
[----:B------:R-:W-:Y:S05]  /*10820*/  BSYNC B1 ;  /* 0x0000000000017941 */ /* 0x000fea0003800000 */
.L_x_350:
        /* <DEDUP_REMOVED lines=9> */
.L_x_353:
[----:B------:R-:W-:Y:S05]  /*108c0*/  BSYNC B1 ;  /* 0x0000000000017941 */ /* 0x000fea0003800000 */
.L_x_352:
        /* <DEDUP_REMOVED lines=9> */
.L_x_355:
[----:B------:R-:W-:Y:S05]  /*10960*/  BSYNC B1 ;  /* 0x0000000000017941 */ /* 0x000fea0003800000 */
.L_x_354:
        /* <DEDUP_REMOVED lines=12> */
.L_x_357:
[----:B------:R-:W-:Y:S05]  /*10a30*/  BSYNC B1 ;  /* 0x0000000000017941 */ /* 0x000fea0003800000 */
.L_x_356:
        /* <DEDUP_REMOVED lines=12> */
.L_x_359:
[----:B------:R-:W-:Y:S05]  /*10b00*/  BSYNC B1 ;  /* 0x0000000000017941 */ /* 0x000fea0003800000 */
.L_x_358:
        /* <DEDUP_REMOVED lines=9> */
.L_x_361:
[----:B------:R-:W-:Y:S05]  /*10ba0*/  BSYNC B1 ;  /* 0x0000000000017941 */ /* 0x000fea0003800000 */
.L_x_360:
        /* <DEDUP_REMOVED lines=9> */
.L_x_363:
[----:B------:R-:W-:Y:S05]  /*10c40*/  BSYNC B1 ;  /* 0x0000000000017941 */ /* 0x000fea0003800000 */
.L_x_362:
        /* <DEDUP_REMOVED lines=12> */
.L_x_365:
[----:B------:R-:W-:Y:S05]  /*10d10*/  BSYNC B1 ;  /* 0x0000000000017941 */ /* 0x000fea0003800000 */
.L_x_364:
        /* <DEDUP_REMOVED lines=12> */
.L_x_367:
[----:B------:R-:W-:Y:S05]  /*10de0*/  BSYNC B1 ;  /* 0x0000000000017941 */ /* 0x000fea0003800000 */
.L_x_366:
        /* <DEDUP_REMOVED lines=9> */
.L_x_369:
[----:B------:R-:W-:Y:S05]  /*10e80*/  BSYNC B1 ;  /* 0x0000000000017941 */ /* 0x000fea0003800000 */
.L_x_368:
        /* <DEDUP_REMOVED lines=9> */
.L_x_371:
[----:B------:R-:W-:Y:S05]  /*10f20*/  BSYNC B1 ;  /* 0x0000000000017941 */ /* 0x000fea0003800000 */
.L_x_370:
        /* <DEDUP_REMOVED lines=12> */
.L_x_373:
[----:B------:R-:W-:Y:S05]  /*10ff0*/  BSYNC B1 ;  /* 0x0000000000017941 */ /* 0x000fea0003800000 */
.L_x_372:
        /* <DEDUP_REMOVED lines=12> */
.L_x_375:
[----:B------:R-:W-:Y:S05]  /*110c0*/  BSYNC B1 ;  /* 0x0000000000017941 */ /* 0x000fea0003800000 */
.L_x_374:
        /* <DEDUP_REMOVED lines=9> */
.L_x_377:
[----:B------:R-:W-:Y:S05]  /*11160*/  BSYNC B1 ;  /* 0x0000000000017941 */ /* 0x000fea0003800000 */
.L_x_376:
        /* <DEDUP_REMOVED lines=9> */
.L_x_379:
[----:B------:R-:W-:Y:S05]  /*11200*/  BSYNC B1 ;  /* 0x0000000000017941 */ /* 0x000fea0003800000 */
.L_x_378:
        /* <DEDUP_REMOVED lines=12> */
.L_x_381:
[----:B------:R-:W-:Y:S05]  /*112d0*/  BSYNC B1 ;  /* 0x0000000000017941 */ /* 0x000fea0003800000 */
.L_x_380:
        /* <DEDUP_REMOVED lines=12> */
.L_x_383:
[----:B------:R-:W-:Y:S05]  /*113a0*/  BSYNC B1 ;  /* 0x0000000000017941 */ /* 0x000fea0003800000 */
.L_x_382:
        /* <DEDUP_REMOVED lines=9> */
.L_x_385:
[----:B------:R-:W-:Y:S05]  /*11440*/  BSYNC B1 ;  /* 0x0000000000017941 */ /* 0x000fea0003800000 */
.L_x_384:
        /* <DEDUP_REMOVED lines=9> */
.L_x_387:
[----:B------:R-:W-:Y:S05]  /*114e0*/  BSYNC B1 ;  /* 0x0000000000017941 */ /* 0x000fea0003800000 */
.L_x_386:
        /* <DEDUP_REMOVED lines=12> */
.L_x_389:
[----:B------:R-:W-:Y:S05]  /*115b0*/  BSYNC B1 ;  /* 0x0000000000017941 */ /* 0x000fea0003800000 */
.L_x_388:
        /* <DEDUP_REMOVED lines=12> */
.L_x_391:
[----:B------:R-:W-:Y:S05]  /*11680*/  BSYNC B1 ;  /* 0x0000000000017941 */ /* 0x000fea0003800000 */
.L_x_390:
        /* <DEDUP_REMOVED lines=9> */
.L_x_393:
[----:B------:R-:W-:Y:S05]  /*11720*/  BSYNC B1 ;  /* 0x0000000000017941 */ /* 0x000fea0003800000 */
.L_x_392:
        /* <DEDUP_REMOVED lines=9> */
.L_x_395:
[----:B------:R-:W-:Y:S05]  /*117c0*/  BSYNC B1 ;  /* 0x0000000000017941 */ /* 0x000fea0003800000 */
.L_x_394:
        /* <DEDUP_REMOVED lines=12> */
.L_x_397:
[----:B------:R-:W-:Y:S05]  /*11890*/  BSYNC B1 ;  /* 0x0000000000017941 */ /* 0x000fea0003800000 */
.L_x_396:
        /* <DEDUP_REMOVED lines=12> */
.L_x_399:
[----:B------:R-:W-:Y:S05]  /*11960*/  BSYNC B1 ;  /* 0x0000000000017941 */ /* 0x000fea0003800000 */
.L_x_398:
        /* <DEDUP_REMOVED lines=9> */
.L_x_401:
[----:B------:R-:W-:Y:S05]  /*11a00*/  BSYNC B1 ;  /* 0x0000000000017941 */ /* 0x000fea0003800000 */
.L_x_400:
        /* <DEDUP_REMOVED lines=9> */
.L_x_403:
[----:B------:R-:W-:Y:S05]  /*11aa0*/  BSYNC B1 ;  /* 0x0000000000017941 */ /* 0x000fea0003800000 */
.L_x_402:
        /* <DEDUP_REMOVED lines=12> */
.L_x_405:
[----:B------:R-:W-:Y:S05]  /*11b70*/  BSYNC B1 ;  /* 0x0000000000017941 */ /* 0x000fea0003800000 */
.L_x_404:
        /* <DEDUP_REMOVED lines=12> */
.L_x_407:
[----:B------:R-:W-:Y:S05]  /*11c40*/  BSYNC B1 ;  /* 0x0000000000017941 */ /* 0x000fea0003800000 */
.L_x_406:
        /* <DEDUP_REMOVED lines=9> */
.L_x_409:
[----:B------:R-:W-:Y:S05]  /*11ce0*/  BSYNC B1 ;  /* 0x0000000000017941 */ /* 0x000fea0003800000 */
.L_x_408:
        /* <DEDUP_REMOVED lines=9> */
.L_x_411:
[----:B------:R-:W-:Y:S05]  /*11d80*/  BSYNC B1 ;  /* 0x0000000000017941 */ /* 0x000fea0003800000 */
.L_x_410:
        /* <DEDUP_REMOVED lines=12> */
.L_x_413:
[----:B------:R-:W-:Y:S05]  /*11e50*/  BSYNC B1 ;  /* 0x0000000000017941 */ /* 0x000fea0003800000 */
.L_x_412:
        /* <DEDUP_REMOVED lines=12> */
.L_x_415:
[----:B------:R-:W-:Y:S05]  /*11f20*/  BSYNC B1 ;  /* 0x0000000000017941 */ /* 0x000fea0003800000 */
.L_x_414:
        /* <DEDUP_REMOVED lines=9> */
.L_x_417:
[----:B------:R-:W-:Y:S05]  /*11fc0*/  BSYNC B1 ;  /* 0x0000000000017941 */ /* 0x000fea0003800000 */
.L_x_416:
        /* <DEDUP_REMOVED lines=9> */
.L_x_419:
[----:B------:R-:W-:Y:S05]  /*12060*/  BSYNC B1 ;  /* 0x0000000000017941 */ /* 0x000fea0003800000 */
.L_x_418:
        /* <DEDUP_REMOVED lines=12> */
.L_x_421:
[----:B------:R-:W-:Y:S05]  /*12130*/  BSYNC B1 ;  /* 0x0000000000017941 */ /* 0x000fea0003800000 */
.L_x_420:
        /* <DEDUP_REMOVED lines=12> */
.L_x_423:
[----:B------:R-:W-:Y:S05]  /*12200*/  BSYNC B1 ;  /* 0x0000000000017941 */ /* 0x000fea0003800000 */
.L_x_422:
        /* <DEDUP_REMOVED lines=9> */
.L_x_425:
[----:B------:R-:W-:Y:S05]  /*122a0*/  BSYNC B1 ;  /* 0x0000000000017941 */ /* 0x000fea0003800000 */
.L_x_424:
        /* <DEDUP_REMOVED lines=9> */
.L_x_427:
[----:B------:R-:W-:Y:S05]  /*12340*/  BSYNC B1 ;  /* 0x0000000000017941 */ /* 0x000fea0003800000 */
.L_x_426:
        /* <DEDUP_REMOVED lines=12> */
.L_x_429:
[----:B------:R-:W-:Y:S05]  /*12410*/  BSYNC B1 ;  /* 0x0000000000017941 */ /* 0x000fea0003800000 */
.L_x_428:
        /* <DEDUP_REMOVED lines=12> */
.L_x_431:
[----:B------:R-:W-:Y:S05]  /*124e0*/  BSYNC B1 ;  /* 0x0000000000017941 */ /* 0x000fea0003800000 */
.L_x_430:
        /* <DEDUP_REMOVED lines=9> */
.L_x_433:
[----:B------:R-:W-:Y:S05]  /*12580*/  BSYNC B1 ;  /* 0x0000000000017941 */ /* 0x000fea0003800000 */
.L_x_432:
        /* <DEDUP_REMOVED lines=9> */
.L_x_435:
[----:B------:R-:W-:Y:S05]  /*12620*/  BSYNC B1 ;  /* 0x0000000000017941 */ /* 0x000fea0003800000 */
.L_x_434:
        /* <DEDUP_REMOVED lines=12> */
.L_x_437:
[----:B------:R-:W-:Y:S05]  /*126f0*/  BSYNC B1 ;  /* 0x0000000000017941 */ /* 0x000fea0003800000 */
.L_x_436:
        /* <DEDUP_REMOVED lines=12> */
.L_x_439:
[----:B------:R-:W-:Y:S05]  /*127c0*/  BSYNC B1 ;  /* 0x0000000000017941 */ /* 0x000fea0003800000 */
.L_x_438:
        /* <DEDUP_REMOVED lines=9> */
.L_x_441:
[----:B------:R-:W-:Y:S05]  /*12860*/  BSYNC B1 ;  /* 0x0000000000017941 */ /* 0x000fea0003800000 */
.L_x_440:
        /* <DEDUP_REMOVED lines=9> */
.L_x_443:
[----:B------:R-:W-:Y:S05]  /*12900*/  BSYNC B1 ;  /* 0x0000000000017941 */ /* 0x000fea0003800000 */
.L_x_442:
        /* <DEDUP_REMOVED lines=12> */
.L_x_445:
[----:B------:R-:W-:Y:S05]  /*129d0*/  BSYNC B1 ;  /* 0x0000000000017941 */ /* 0x000fea0003800000 */
.L_x_444:
        /* <DEDUP_REMOVED lines=12> */
.L_x_447:
[----:B------:R-:W-:Y:S05]  /*12aa0*/  BSYNC B1 ;  /* 0x0000000000017941 */ /* 0x000fea0003800000 */
.L_x_446:
        /* <DEDUP_REMOVED lines=9> */
.L_x_449:
[----:B------:R-:W-:Y:S05]  /*12b40*/  BSYNC B1 ;  /* 0x0000000000017941 */ /* 0x000fea0003800000 */
.L_x_448:
        /* <DEDUP_REMOVED lines=9> */
.L_x_451:
[----:B------:R-:W-:Y:S05]  /*12be0*/  BSYNC B1 ;  /* 0x0000000000017941 */ /* 0x000fea0003800000 */
.L_x_450:
        /* <DEDUP_REMOVED lines=12> */
.L_x_453:
[----:B------:R-:W-:Y:S05]  /*12cb0*/  BSYNC B1 ;  /* 0x0000000000017941 */ /* 0x000fea0003800000 */
.L_x_452:
        /* <DEDUP_REMOVED lines=12> */
.L_x_455:
[----:B------:R-:W-:Y:S05]  /*12d80*/  BSYNC B1 ;  /* 0x0000000000017941 */ /* 0x000fea0003800000 */
.L_x_454:
        /* <DEDUP_REMOVED lines=9> */
.L_x_457:
[----:B------:R-:W-:Y:S05]  /*12e20*/  BSYNC B1 ;  /* 0x0000000000017941 */ /* 0x000fea0003800000 */
.L_x_456:
        /* <DEDUP_REMOVED lines=9> */
.L_x_459:
[----:B------:R-:W-:Y:S05]  /*12ec0*/  BSYNC B1 ;  /* 0x0000000000017941 */ /* 0x000fea0003800000 */
.L_x_458:
        /* <DEDUP_REMOVED lines=12> */
.L_x_461:
[----:B------:R-:W-:Y:S05]  /*12f90*/  BSYNC B1 ;  /* 0x0000000000017941 */ /* 0x000fea0003800000 */
.L_x_460:
        /* <DEDUP_REMOVED lines=12> */
.L_x_463:
[----:B------:R-:W-:Y:S05]  /*13060*/  BSYNC B1 ;  /* 0x0000000000017941 */ /* 0x000fea0003800000 */
.L_x_462:
        /* <DEDUP_REMOVED lines=9> */
.L_x_465:
[----:B------:R-:W-:Y:S05]  /*13100*/  BSYNC B1 ;  /* 0x0000000000017941 */ /* 0x000fea0003800000 */
.L_x_464:
        /* <DEDUP_REMOVED lines=9> */
.L_x_467:
[----:B------:R-:W-:Y:S05]  /*131a0*/  BSYNC B1 ;  /* 0x0000000000017941 */ /* 0x000fea0003800000 */
.L_x_466:
        /* <DEDUP_REMOVED lines=12> */
.L_x_469:
[----:B------:R-:W-:Y:S05]  /*13270*/  BSYNC B1 ;  /* 0x0000000000017941 */ /* 0x000fea0003800000 */
.L_x_468:
        /* <DEDUP_REMOVED lines=12> */
.L_x_471:
[----:B------:R-:W-:Y:S05]  /*13340*/  BSYNC B1 ;  /* 0x0000000000017941 */ /* 0x000fea0003800000 */
.L_x_470:
        /* <DEDUP_REMOVED lines=9> */
.L_x_473:
[----:B------:R-:W-:Y:S05]  /*133e0*/  BSYNC B1 ;  /* 0x0000000000017941 */ /* 0x000fea0003800000 */
.L_x_472:
        /* <DEDUP_REMOVED lines=9> */
.L_x_475:
[----:B------:R-:W-:Y:S05]  /*13480*/  BSYNC B1 ;  /* 0x0000000000017941 */ /* 0x000fea0003800000 */
.L_x_474:
        /* <DEDUP_REMOVED lines=12> */
.L_x_477:
[----:B------:R-:W-:Y:S05]  /*13550*/  BSYNC B1 ;  /* 0x0000000000017941 */ /* 0x000fea0003800000 */
.L_x_476:
        /* <DEDUP_REMOVED lines=12> */
.L_x_479:
[----:B------:R-:W-:Y:S05]  /*13620*/  BSYNC B1 ;  /* 0x0000000000017941 */ /* 0x000fea0003800000 */
.L_x_478:
        /* <DEDUP_REMOVED lines=9> */
.L_x_481:
[----:B------:R-:W-:Y:S05]  /*136c0*/  BSYNC B1 ;  /* 0x0000000000017941 */ /* 0x000fea0003800000 */
.L_x_480:
        /* <DEDUP_REMOVED lines=9> */
.L_x_483:
[----:B------:R-:W-:Y:S05]  /*13760*/  BSYNC B1 ;  /* 0x0000000000017941 */ /* 0x000fea0003800000 */
.L_x_482:
        /* <DEDUP_REMOVED lines=12> */
.L_x_485:
[----:B------:R-:W-:Y:S05]  /*13830*/  BSYNC B1 ;  /* 0x0000000000017941 */ /* 0x000fea0003800000 */
.L_x_484:
        /* <DEDUP_REMOVED lines=12> */
.L_x_487:
[----:B------:R-:W-:Y:S05]  /*13900*/  BSYNC B1 ;  /* 0x0000000000017941 */ /* 0x000fea0003800000 */
.L_x_486:
        /* <DEDUP_REMOVED lines=9> */
.L_x_489:
[----:B------:R-:W-:Y:S05]  /*139a0*/  BSYNC B1 ;  /* 0x0000000000017941 */ /* 0x000fea0003800000 */
.L_x_488:
        /* <DEDUP_REMOVED lines=9> */
.L_x_491:
[----:B------:R-:W-:Y:S05]  /*13a40*/  BSYNC B1 ;  /* 0x0000000000017941 */ /* 0x000fea0003800000 */
.L_x_490:
        /* <DEDUP_REMOVED lines=12> */
.L_x_493:
[----:B------:R-:W-:Y:S05]  /*13b10*/  BSYNC B1 ;  /* 0x0000000000017941 */ /* 0x000fea0003800000 */
.L_x_492:
        /* <DEDUP_REMOVED lines=12> */
.L_x_495:
[----:B------:R-:W-:Y:S05]  /*13be0*/  BSYNC B1 ;  /* 0x0000000000017941 */ /* 0x000fea0003800000 */
.L_x_494:
        /* <DEDUP_REMOVED lines=9> */
.L_x_497:
[----:B------:R-:W-:Y:S05]  /*13c80*/  BSYNC B1 ;  /* 0x0000000000017941 */ /* 0x000fea0003800000 */
.L_x_496:
        /* <DEDUP_REMOVED lines=9> */
.L_x_499:
[----:B------:R-:W-:Y:S05]  /*13d20*/  BSYNC B1 ;  /* 0x0000000000017941 */ /* 0x000fea0003800000 */
.L_x_498:
        /* <DEDUP_REMOVED lines=12> */
.L_x_501:
[----:B------:R-:W-:Y:S05]  /*13df0*/  BSYNC B1 ;  /* 0x0000000000017941 */ /* 0x000fea0003800000 */
.L_x_500:
        /* <DEDUP_REMOVED lines=12> */
.L_x_503:
[----:B------:R-:W-:Y:S05]  /*13ec0*/  BSYNC B1 ;  /* 0x0000000000017941 */ /* 0x000fea0003800000 */
.L_x_502:
        /* <DEDUP_REMOVED lines=9> */
.L_x_505:
[----:B------:R-:W-:Y:S05]  /*13f60*/  BSYNC B1 ;  /* 0x0000000000017941 */ /* 0x000fea0003800000 */
.L_x_504:
        /* <DEDUP_REMOVED lines=9> */
.L_x_507:
[----:B------:R-:W-:Y:S05]  /*14000*/  BSYNC B1 ;  /* 0x0000000000017941 */ /* 0x000fea0003800000 */
.L_x_506:
        /* <DEDUP_REMOVED lines=12> */
.L_x_509:
[----:B------:R-:W-:Y:S05]  /*140d0*/  BSYNC B1 ;  /* 0x0000000000017941 */ /* 0x000fea0003800000 */
.L_x_508:
        /* <DEDUP_REMOVED lines=12> */
.L_x_511:
[----:B------:R-:W-:Y:S05]  /*141a0*/  BSYNC B1 ;  /* 0x0000000000017941 */ /* 0x000fea0003800000 */
.L_x_510:
        /* <DEDUP_REMOVED lines=9> */
.L_x_513:
[----:B------:R-:W-:Y:S05]  /*14240*/  BSYNC B1 ;  /* 0x0000000000017941 */ /* 0x000fea0003800000 */
.L_x_512:
        /* <DEDUP_REMOVED lines=9> */
.L_x_515:
[----:B------:R-:W-:Y:S05]  /*142e0*/  BSYNC B1 ;  /* 0x0000000000017941 */ /* 0x000fea0003800000 */
.L_x_514:
        /* <DEDUP_REMOVED lines=12> */
.L_x_517:
[----:B------:R-:W-:Y:S05]  /*143b0*/  BSYNC B1 ;  /* 0x0000000000017941 */ /* 0x000fea0003800000 */
.L_x_516:
        /* <DEDUP_REMOVED lines=12> */
.L_x_519:
[----:B------:R-:W-:Y:S05]  /*14480*/  BSYNC B1 ;  /* 0x0000000000017941 */ /* 0x000fea0003800000 */
.L_x_518:
        /* <DEDUP_REMOVED lines=9> */
.L_x_521:
[----:B------:R-:W-:Y:S05]  /*14520*/  BSYNC B1 ;  /* 0x0000000000017941 */ /* 0x000fea0003800000 */
.L_x_520:
        /* <DEDUP_REMOVED lines=9> */
.L_x_523:
[----:B------:R-:W-:Y:S05]  /*145c0*/  BSYNC B1 ;  /* 0x0000000000017941 */ /* 0x000fea0003800000 */
.L_x_522:
        /* <DEDUP_REMOVED lines=12> */
.L_x_525:
[----:B------:R-:W-:Y:S05]  /*14690*/  BSYNC B1 ;  /* 0x0000000000017941 */ /* 0x000fea0003800000 */
.L_x_524:
        /* <DEDUP_REMOVED lines=12> */
.L_x_527:
[----:B------:R-:W-:Y:S05]  /*14760*/  BSYNC B1 ;  /* 0x0000000000017941 */ /* 0x000fea0003800000 */
.L_x_526:
        /* <DEDUP_REMOVED lines=9> */
.L_x_529:
[----:B------:R-:W-:Y:S05]  /*14800*/  BSYNC B1 ;  /* 0x0000000000017941 */ /* 0x000fea0003800000 */
.L_x_528:
        /* <DEDUP_REMOVED lines=9> */
.L_x_531:
[----:B------:R-:W-:Y:S05]  /*148a0*/  BSYNC B1 ;  /* 0x0000000000017941 */ /* 0x000fea0003800000 */
.L_x_530:
        /* <DEDUP_REMOVED lines=12> */
.L_x_533:
[----:B------:R-:W-:Y:S05]  /*14970*/  BSYNC B1 ;  /* 0x0000000000017941 */ /* 0x000fea0003800000 */
.L_x_532:
        /* <DEDUP_REMOVED lines=12> */
.L_x_535:
[----:B------:R-:W-:Y:S05]  /*14a40*/  BSYNC B1 ;  /* 0x0000000000017941 */ /* 0x000fea0003800000 */
.L_x_534:
        /* <DEDUP_REMOVED lines=9> */
.L_x_537:
[----:B------:R-:W-:Y:S05]  /*14ae0*/  BSYNC B1 ;  /* 0x0000000000017941 */ /* 0x000fea0003800000 */
.L_x_536:
        /* <DEDUP_REMOVED lines=9> */
.L_x_539:
[----:B------:R-:W-:Y:S05]  /*14b80*/  BSYNC B1 ;  /* 0x0000000000017941 */ /* 0x000fea0003800000 */
.L_x_538:
[----:B-----5:R-:W-:Y:S01]  /*14b90*/  HADD2.F32 R5, -RZ, R3.H0_H0 ;  /* 0x20000003ff057230 */ /* 0x020fe20000004100 */
[----:B0-----:R-:W-:Y:S01]  /*14ba0*/  @P2 MOV R4, R160 ;  /* 0x000000a000042202 */ /* 0x001fe20000000f00 */
[----:B------:R-:W-:Y:S01]  /*14bb0*/  BSSY B1, `(.L_x_540) ;  /* 0x000000a000017945 */ /* 0x000fe20003800000 */
[----:B------:R-:W-:Y:S02]  /*14bc0*/  ISETP.GT.AND P1, PT, R0, 0xf9, P1 ;  /* 0x000000f90000780c */ /* 0x000fe40000f24270 */
[----:B------:R-:W-:-:S04]  /*14bd0*/  FMUL R5, R5, R16 ;  /* 0x0000001005057220 */ /* 0x000fc80000400000 */
[----:B------:R-:W-:-:S05]  /*14be0*/  FFMA R5, R150, R2, R5 ;  /* 0x0000000296057223 */ /* 0x000fca0000000005 */
[----:B------:R-:W-:-:S04]  /*14bf0*/  F2FP.F16.F32.PACK_AB R5, RZ, R5 ;  /* 0x00000005ff05723e */ /* 0x000fc800000000ff */
[----:B-1--4-:R-:W-:Y:S01]  /*14c00*/  PRMT R6, R5, 0x7610, R6 ;  /* 0x0000761005067816 */ /* 0x012fe20000000006 */
[----:B------:R-:W-:-:S05]  /*14c10*/  @P2 IMAD.MOV.U32 R5, RZ, RZ, R161 ;  /* 0x000000ffff052224 */ /* 0x000fca00078e00a1 */
[----:B------:R0:W-:Y:S01]  /*14c20*/  @P2 STG.E.U16 desc[UR36][R4.64+0x1f0], R6 ;  /* 0x0001f00604002986 */ /* 0x0001e2000c101524 */
[----:B------:R-:W-:Y:S05]  /*14c30*/  @!P1 BRA `(.L_x_541) ;  /* 0x0000000000049947 */ /* 0x000fea0003800000 */
[----:B------:R1:W5:Y:S02]  /*14c40*/  LDG.E.LTC128B.U16 R3, desc[UR36][R12.64+0x1f2] ;  /* 0x0001f2240c037981 */ /* 0x000364000c1e1520 */
.L_x_541:
[----:B------:R-:W-:Y:S05]  /*14c50*/  BSYNC B1 ;  /* 0x0000000000017941 */ /* 0x000fea0003800000 */
.L_x_540:
[----:B------:R-:W-:Y:S05]  /*14c60*/  @!P1 BRA `(.L_x_542) ;  /* 0x0000004c00b09947 */ /* 0x000fea0003800000 */
[----:B-----5:R-:W-:-:S05]  /*14c70*/  HADD2.F32 R3, -RZ, R3.H0_H0 ;  /* 0x20000003ff037230 */ /* 0x020fca0000004100 */
[----:B------:R-:W-:-:S04]  /*14c80*/  FMUL R0, R3, R16 ;  /* 0x0000001003007220 */ /* 0x000fc80000400000 */
[----:B------:R-:W-:-:S05]  /*14c90*/  FFMA R0, R151, R2, R0 ;  /* 0x0000000297007223 */ /* 0x000fca0000000000 */
[----:B------:R-:W-:-:S05]  /*14ca0*/  F2FP.F16.F32.PACK_AB R0, RZ, R0 ;  /* 0x00000000ff00723e */ /* 0x000fca00000000ff */
[----:B------:R4:W-:Y:S01]  /*14cb0*/  STG.E.U16 desc[UR36][R160.64+0x1f2], R0 ;  /* 0x0001f200a0007986 */ /* 0x0009e2000c101524 */
[----:B------:R-:W-:Y:S05]  /*14cc0*/  BRA `(.L_x_542) ;  /* 0x0000004c00987947 */ /* 0x000fea0003800000 */
.L_x_35:
[----:B------:R-:W2:Y:S01]  /*14cd0*/  LDL.LU R3, [R1] ;  /* 0x0000000001037983 */ /* 0x000ea20000300800 */
[----:B------:R-:W-:-:S03]  /*14ce0*/  ULDC.64 UR4, c[0x0][0x5c0] ;  /* 0x0001700000047ab9 */ /* 0x000fc60000000a00 */
[----:B------:R-:W3:Y:S04]  /*14cf0*/  LDL.LU R9, [R1+0x60] ;  /* 0x0000600001097983 */ /* 0x000ee80000300800 */
[----:B------:R-:W4:Y:S04]  /*14d00*/  LDL.LU R11, [R1+0x8c] ;  /* 0x00008c00010b7983 */ /* 0x000f280000300800 */
[----:B------:R-:W5:Y:S04]  /*14d10*/  LDL.LU R12, [R1+0x90] ;  /* 0x00009000010c7983 */ /* 0x000f680000300800 */
        /* <DEDUP_REMOVED lines=74> */
[----:B------:R-:W5:Y:S01]  /*151c0*/  LDL.LU R161, [R1+0x1cc] ;  /* 0x0001cc0001a17983 */ /* 0x000f620000300800 */
[----:B--2---:R-:W-:-:S03]  /*151d0*/  FMUL R3, R3, R2 ;  /* 0x0000000203037220 */ /* 0x004fc60000400000 */
[----:B------:R-:W2:Y:S01]  /*151e0*/  LDL.LU R160, [R1+0x1d0] ;  /* 0x0001d00001a07983 */ /* 0x000ea20000300800 */
[----:B------:R-:W-:-:S03]  /*151f0*/  LEA R4, P0, R6, UR4, 0x1 ;  /* 0x0000000406047c11 */ /* 0x000fc6000f8008ff */
[----:B------:R-:W2:Y:S04]  /*15200*/  LDL.LU R159, [R1+0x1d4] ;  /* 0x0001d400019f7983 */ /* 0x000ea80000300800 */
[----:B------:R-:W2:Y:S04]  /*15210*/  LDL.LU R158, [R1+0x1d8] ;  /* 0x0001d800019e7983 */ /* 0x000ea80000300800 */
[----:B------:R-:W2:Y:S04]  /*15220*/  LDL.LU R157, [R1+0x1dc] ;  /* 0x0001dc00019d7983 */ /* 0x000ea80000300800 */
[----:B------:R-:W2:Y:S01]  /*15230*/  LDL.LU R156, [R1+0x1e0] ;  /* 0x0001e000019c7983 */ /* 0x000ea20000300800 */
[----:B------:R-:W-:-:S03]  /*15240*/  LEA.HI.X R5, R6, UR5, R10, 0x1, P0 ;  /* 0x0000000506057c11 */ /* 0x000fc600080f0c0a */
[----:B------:R-:W2:Y:S01]  /*15250*/  LDL.LU R155, [R1+0x1e4] ;  /* 0x0001e400019b7983 */ /* 0x000ea20000300800 */
[----:B------:R-:W-:-:S03]  /*15260*/  F2FP.F16.F32.PACK_AB R3, RZ, R3 ;  /* 0x00000003ff03723e */ /* 0x000fc600000000ff */
[----:B------:R-:W2:Y:S04]  /*15270*/  LDL.LU R154, [R1+0x1e8] ;  /* 0x0001e800019a7983 */ /* 0x000ea80000300800 */
[----:B------:R-:W2:Y:S04]  /*15280*/  LDL.LU R23, [R1+0x1ec] ;  /* 0x0001ec0001177983 */ /* 0x000ea80000300800 */
[----:B------:R-:W2:Y:S04]  /*15290*/  LDL.LU R22, [R1+0x1f0] ;  /* 0x0001f00001167983 */ /* 0x000ea80000300800 */
[----:B------:R-:W2:Y:S04]  /*152a0*/  LDL.LU R21, [R1+0x1f4] ;  /* 0x0001f40001157983 */ /* 0x000ea80000300800 */
[----:B------:R-:W2:Y:S04]  /*152b0*/  LDL.LU R20, [R1+0x1f8] ;  /* 0x0001f80001147983 */ /* 0x000ea80000300800 */
[----:B------:R-:W2:Y:S04]  /*152c0*/  LDL.LU R19, [R1+0x1fc] ;  /* 0x0001fc0001137983 */ /* 0x000ea80000300800 */
[----:B------:R-:W3:Y:S04]  /*152d0*/  LDL.LU R7, [R1+0x8] ;  /* 0x0000080001077983 */ /* 0x000ee80000300800 */
[----:B------:R-:W4:Y:S04]  /*152e0*/  LDL.LU R6, [R1+0xc] ;  /* 0x00000c0001067983 */ /* 0x000f280000300800 */
[----:B------:R0:W-:Y:S04]  /*152f0*/  @P1 STG.E.U16 desc[UR36][R4.64], R3 ;  /* 0x0000000304001986 */ /* 0x0001e8000c101524 */
[----:B0-----:R-:W5:Y:S01]  /*15300*/  LDL.LU R3, [R1+0x4] ;  /* 0x0000040001037983 */ /* 0x001f620000300800 */
[----:B------:R-:W-:Y:S01]  /*15310*/  ISETP.GT.AND P0, PT, R0, 0x1, P3 ;  /* 0x000000010000780c */ /* 0x000fe20001f04270 */
[----:B------:R-:W-:Y:S01]  /*15320*/  USHF.L.U32 UR5, UR8, 0x4, URZ ;  /* 0x0000000408057899 */ /* 0x000fe2000800063f */
[----:B------:R-:W-:Y:S01]  /*15330*/  ISETP.GT.AND P2, PT, R153, 0x8, PT ;  /* 0x000000089900780c */ /* 0x000fe20003f44270 */
[----:B------:R-:W-:Y:S01]  /*15340*/  USHF.L.U64.HI UR4, UR8, 0x4, UR9 ;  /* 0x0000000408047899 */ /* 0x000fe20008010209 */
[----:B---3--:R-:W-:-:S05]  /*15350*/  FMUL R7, R7, R2 ;  /* 0x0000000207077220 */ /* 0x008fca0000400000 */
[----:B------:R-:W-:-:S04]  /*15360*/  F2FP.F16.F32.PACK_AB R7, RZ, R7 ;  /* 0x00000007ff07723e */ /* 0x000fc800000000ff */
[----:B------:R-:W-:Y:S01]  /*15370*/  PRMT R8, R7, 0x7610, R8 ;  /* 0x0000761007087816 */ /* 0x000fe20000000008 */
[----:B-----5:R-:W-:-:S05]  /*15380*/  FMUL R3, R3, R2 ;  /* 0x0000000203037220 */ /* 0x020fca0000400000 */
[----:B------:R-:W-:-:S05]  /*15390*/  F2FP.F16.F32.PACK_AB R3, RZ, R3 ;  /* 0x00000003ff03723e */ /* 0x000fca00000000ff */
[----:B------:R4:W-:Y:S01]  /*153a0*/  @P0 STG.E.U16 desc[UR36][R4.64+0x2], R3 ;  /* 0x0000020304000986 */ /* 0x0009e2000c101524 */
[----:B------:R-:W-:Y:S01]  /*153b0*/  ISETP.GT.AND P0, PT, R0, RZ, P2 ;  /* 0x000000ff0000720c */ /* 0x000fe20001704270 */
[----:B----4-:R-:W-:Y:S01]  /*153c0*/  FMUL R3, R6, R2 ;  /* 0x0000000206037220 */ /* 0x010fe20000400000 */
[----:B------:R-:W-:-:S04]  /*153d0*/  IADD3 R6, P1, R4, UR5, RZ ;  /* 0x0000000504067c10 */ /* 0x000fc8000ff3e0ff */
[----:B------:R-:W-:Y:S02]  /*153e0*/  IADD3.X R7, R5, UR4, RZ, P1, !PT ;  /* 0x0000000405077c10 */ /* 0x000fe40008ffe4ff */
[----:B------:R-:W-:-:S05]  /*153f0*/  F2FP.F16.F32.PACK_AB R3, RZ, R3 ;  /* 0x00000003ff03723e */ /* 0x000fca00000000ff */
[----:B------:R0:W-:Y:S01]  /*15400*/  @P0 STG.E.U16 desc[UR36][R6.64], R8 ;  /* 0x0000000806000986 */ /* 0x0001e2000c101524 */
[----:B------:R-:W-:-:S03]  /*15410*/  ISETP.GT.AND P0, PT, R0, 0x1, P2 ;  /* 0x000000010000780c */ /* 0x000fc60001704270 */
[----:B0-----:R-:W3:Y:S10]  /*15420*/  LDL.LU R8, [R1+0x50] ;  /* 0x0000500001087983 */ /* 0x001ef40000300800 */
[----:B------:R0:W-:Y:S04]  /*15430*/  @P0 STG.E.U16 desc[UR36][R6.64+0x2], R3 ;  /* 0x0000020306000986 */ /* 0x0001e8000c101524 */
[----:B0-----:R-:W4:Y:S01]  /*15440*/  LDL.LU R3, [R1+0x10] ;  /* 0x0000100001037983 */ /* 0x001f220000300800 */
[----:B------:R-:W-:Y:S01]  /*15450*/  ISETP.GT.AND P0, PT, R0, 0x8, P3 ;  /* 0x000000080000780c */ /* 0x000fe20001f04270 */
[----:B----4-:R-:W-:-:S05]  /*15460*/  FMUL R3, R3, R2 ;  /* 0x0000000203037220 */ /* 0x010fca0000400000 */
[----:B------:R-:W-:-:S07]  /*15470*/  F2FP.F16.F32.PACK_AB R3, RZ, R3 ;  /* 0x00000003ff03723e */ /* 0x000fce00000000ff */
        /* <DEDUP_REMOVED lines=73> */
[----:B---3--:R-:W-:-:S05]  /*15910*/  FMUL R8, R8, R2 ;  /* 0x0000000208087220 */ /* 0x008fca0000400000 */
[----:B------:R-:W-:Y:S01]  /*15920*/  F2FP.F16.F32.PACK_AB R8, RZ, R8 ;  /* 0x00000008ff08723e */ /* 0x000fe200000000ff */
[----:B----4-:R-:W-:-:S05]  /*15930*/  FMUL R3, R3, R2 ;  /* 0x0000000203037220 */ /* 0x010fca0000400000 */
[----:B------:R-:W-:-:S05]  /*15940*/  F2FP.F16.F32.PACK_AB R3, RZ, R3 ;  /* 0x00000003ff03723e */ /* 0x000fca00000000ff */
[----:B------:R0:W-:Y:S01]  /*15950*/  @P0 STG.E.U16 desc[UR36][R6.64+0x42], R3 ;  /* 0x0000420306000986 */ /* 0x0001e2000c101524 */
[----:B------:R-:W-:-:S03]  /*15960*/  ISETP.GT.AND P0, PT, R0, 0x28, P3 ;  /* 0x000000280000780c */ /* 0x000fc60001f04270 */
[----:B0-----:R-:W3:Y:S01]  /*15970*/  LDL.LU R3, [R1+0x54] ;  /* 0x0000540001037983 */ /* 0x001ee20000300800 */
[----:B------:R-:W-:-:S09]  /*15980*/  ISETP.GT.AND P1, PT, R0, 0x29, P3 ;  /* 0x000000290000780c */ /* 0x000fd20001f24270 */
[----:B------:R0:W-:Y:S04]  /*15990*/  @P0 STG.E.U16 desc[UR36][R4.64+0x50], R8 ;  /* 0x0000500804000986 */ /* 0x0001e8000c101524 */
[----:B0-----:R-:W4:Y:S01]  /*159a0*/  LDL.LU R8, [R1+0x58] ;  /* 0x0000580001087983 */ /* 0x001f220000300800 */
[----:B---3--:R-:W-:-:S05]  /*159b0*/  FMUL R3, R3, R2 ;  /* 0x0000000203037220 */ /* 0x008fca0000400000 */
[----:B------:R-:W-:-:S05]  /*159c0*/  F2FP.F16.F32.PACK_AB R3, RZ, R3 ;  /* 0x00000003ff03723e */ /* 0x000fca00000000ff */
[----:B------:R0:W-:Y:S01]  /*159d0*/  @P1 STG.E.U16 desc[UR36][R4.64+0x52], R3 ;  /* 0x0000520304001986 */ /* 0x0001e2000c101524 */
[----:B----4-:R-:W-:-:S05]  /*159e0*/  FMUL R8, R8, R2 ;  /* 0x0000000208087220 */ /* 0x010fca0000400000 */
[----:B------:R-:W-:Y:S01]  /*159f0*/  F2FP.F16.F32.PACK_AB R8, RZ, R8 ;  /* 0x00000008ff08723e */ /* 0x000fe200000000ff */
[----:B0-----:R-:W3:Y:S03]  /*15a00*/  LDL.LU R3, [R1+0x5c] ;  /* 0x00005c0001037983 */ /* 0x001ee60000300800 */
[----:B------:R-:W-:Y:S02]  /*15a10*/  PRMT R10, R8, 0x7610, R10 ;  /* 0x00007610080a7816 */ /* 0x000fe4000000000a */
[----:B------:R-:W4:Y:S01]  /*15a20*/  LDL.LU R8, [R1+0x64] ;  /* 0x0000640001087983 */ /* 0x000f220000300800 */
[C---:B------:R-:W-:Y:S02]  /*15a30*/  ISETP.GT.AND P1, PT, R0.reuse, 0x28, P2 ;  /* 0x000000280000780c */ /* 0x040fe40001724270 */
[C---:B------:R-:W-:Y:S02]  /*15a40*/  ISETP.GT.AND P4, PT, R0.reuse, 0x29, P2 ;  /* 0x000000290000780c */ /* 0x040fe40001784270 */
[C---:B------:R-:W-:Y:S01]  /*15a50*/  ISETP.GT.AND P5, PT, R0.reuse, 0x30, P3 ;  /* 0x000000300000780c */ /* 0x040fe20001fa4270 */
[----:B------:R-:W-:Y:S01]  /*15a60*/  FMUL R9, R9, R2 ;  /* 0x0000000209097220 */ /* 0x000fe20000400000 */
[----:B------:R-:W-:-:S04]  /*15a70*/  ISETP.GT.AND P0, PT, R0, 0x31, P3 ;  /* 0x000000310000780c */ /* 0x000fc80001f04270 */
[----:B------:R-:W-:-:S03]  /*15a80*/  F2FP.F16.F32.PACK_AB R9, RZ, R9 ;  /* 0x00000009ff09723e */ /* 0x000fc600000000ff */
[----:B------:R0:W-:Y:S04]  /*15a90*/  @P1 STG.E.U16 desc[UR36][R6.64+0x50], R10 ;  /* 0x0000500a06001986 */ /* 0x0001e8000c101524 */
[----:B0-----:R-:W5:Y:S01]  /*15aa0*/  LDL.LU R10, [R1+0x74] ;  /* 0x00007400010a7983 */ /* 0x001f620000300800 */
[----:B---3--:R-:W-:-:S05]  /*15ab0*/  FMUL R3, R3, R2 ;  /* 0x0000000203037220 */ /* 0x008fca0000400000 */
[----:B------:R-:W-:Y:S01]  /*15ac0*/  F2FP.F16.F32.PACK_AB R3, RZ, R3 ;  /* 0x00000003ff03723e */ /* 0x000fe200000000ff */
[----:B----4-:R-:W-:-:S04]  /*15ad0*/  FMUL R8, R8, R2 ;  /* 0x0000000208087220 */ /* 0x010fc80000400000 */
[----:B------:R0:W-:Y:S04]  /*15ae0*/  @P4 STG.E.U16 desc[UR36][R6.64+0x52], R3 ;  /* 0x0000520306004986 */ /* 0x0001e8000c101524 */
[----:B------:R1:W-:Y:S01]  /*15af0*/  @P5 STG.E.U16 desc[UR36][R4.64+0x60], R9 ;  /* 0x0000600904005986 */ /* 0x0003e2000c101524 */
[----:B0-----:R-:W-:-:S03]  /*15b00*/  F2FP.F16.F32.PACK_AB R3, RZ, R8 ;  /* 0x00000008ff03723e */ /* 0x001fc600000000ff */
[----:B------:R-:W3:Y:S01]  /*15b10*/  LDL.LU R8, [R1+0x68] ;  /* 0x0000680001087983 */ /* 0x000ee20000300800 */
[----:B-1----:R-:W-:-:S03]  /*15b20*/  PRMT R9, R3, 0x7610, R9 ;  /* 0x0000761003097816 */ /* 0x002fc60000000009 */
[----:B------:R-:W4:Y:S04]  /*15b30*/  LDL.LU R3, [R1+0x6c] ;  /* 0x00006c0001037983 */ /* 0x000f280000300800 */
[----:B------:R0:W-:Y:S04]  /*15b40*/  @P0 STG.E.U16 desc[UR36][R4.64+0x62], R9 ;  /* 0x0000620904000986 */ /* 0x0001e8000c101524 */
[----:B0-----:R-:W2:Y:S01]  /*15b50*/  LDL.LU R9, [R1+0x70] ;  /* 0x0000700001097983 */ /* 0x001ea20000300800 */
[----:B------:R-:W-:Y:S01]  /*15b60*/  ISETP.GT.AND P1, PT, R0, 0x30, P2 ;  /* 0x000000300000780c */ /* 0x000fe20001724270 */
[----:B---3--:R-:W-:-:S05]  /*15b70*/  FMUL R8, R8, R2 ;  /* 0x0000000208087220 */ /* 0x008fca0000400000 */
[----:B------:R-:W-:-:S07]  /*15b80*/  F2FP.F16.F32.PACK_AB R8, RZ, R8 ;  /* 0x00000008ff08723e */ /* 0x000fce00000000ff */
[----:B------:R0:W-:Y:S01]  /*15b90*/  @P1 STG.E.U16 desc[UR36][R6.64+0x60], R8 ;  /* 0x0000600806001986 */ /* 0x0001e2000c101524 */
[----:B--2---:R-:W-:-:S05]  /*15ba0*/  FMUL R9, R9, R2 ;  /* 0x0000000209097220 */ /* 0x004fca0000400000 */
[----:B0-----:R-:W-:-:S04]  /*15bb0*/  F2FP.F16.F32.PACK_AB R8, RZ, R9 ;  /* 0x00000009ff08723e */ /* 0x001fc800000000ff */
[----:B------:R-:W-:Y:S02]  /*15bc0*/  PRMT R9, R8, 0x7610, R9 ;  /* 0x0000761008097816 */ /* 0x000fe40000000009 */
[----:B------:R-:W2:Y:S01]  /*15bd0*/  LDL.LU R8, [R1+0x78] ;  /* 0x0000780001087983 */ /* 0x000ea20000300800 */
[C---:B------:R-:W-:Y:S01]  /*15be0*/  ISETP.GT.AND P4, PT, R0.reuse, 0x31, P2 ;  /* 0x000000310000780c */ /* 0x040fe20001784270 */
[-C--:B----4-:R-:W-:Y:S01]  /*15bf0*/  FMUL R3, R3, R2.reuse ;  /* 0x0000000203037220 */ /* 0x090fe20000400000 */
[----:B------:R-:W-:Y:S01]  /*15c00*/  ISETP.GT.AND P5, PT, R0, 0x38, P3 ;  /* 0x000000380000780c */ /* 0x000fe20001fa4270 */
[----:B-----5:R-:W-:-:S03]  /*15c10*/  FMUL R10, R10, R2 ;  /* 0x000000020a0a7220 */ /* 0x020fc60000400000 */
[----:B------:R-:W-:Y:S02]  /*15c20*/  F2FP.F16.F32.PACK_AB R3, RZ, R3 ;  /* 0x00000003ff03723e */ /* 0x000fe400000000ff */
[----:B------:R-:W-:-:S05]  /*15c30*/  ISETP.GT.AND P6, PT, R0, 0x39, P3 ;  /* 0x000000390000780c */ /* 0x000fca0001fc4270 */
[----:B------:R0:W-:Y:S04]  /*15c40*/  @P4 STG.E.U16 desc[UR36][R6.64+0x62], R3 ;  /* 0x0000620306004986 */ /* 0x0001e8000c101524 */
[----:B------:R1:W-:Y:S01]  /*15c50*/  @P5 STG.E.U16 desc[UR36][R4.64+0x70], R9 ;  /* 0x0000700904005986 */ /* 0x0003e2000c101524 */
[----:B0-----:R-:W-:-:S04]  /*15c60*/  F2FP.F16.F32.PACK_AB R3, RZ, R10 ;  /* 0x0000000aff03723e */ /* 0x001fc800000000ff */
[----:B------:R-:W-:Y:S01]  /*15c70*/  PRMT R10, R3, 0x7610, R10 ;  /* 0x00007610030a7816 */ /* 0x000fe2000000000a */
[----:B-1----:R-:W3:Y:S04]  /*15c80*/  LDL.LU R9, [R1+0x80] ;  /* 0x0000800001097983 */ /* 0x002ee80000300800 */
[----:B------:R0:W-:Y:S01]  /*15c90*/  @P6 STG.E.U16 desc[UR36][R4.64+0x72], R10 ;  /* 0x0000720a04006986 */ /* 0x0001e2000c101524 */
[----:B--2---:R-:W-:-:S05]  /*15ca0*/  FMUL R8, R8, R2 ;  /* 0x0000000208087220 */ /* 0x004fca0000400000 */
[----:B------:R-:W-:Y:S02]  /*15cb0*/  F2FP.F16.F32.PACK_AB R3, RZ, R8 ;  /* 0x00000008ff03723e */ /* 0x000fe400000000ff */
[----:B------:R-:W2:Y:S02]  /*15cc0*/  LDL.LU R8, [R1+0x7c] ;  /* 0x00007c0001087983 */ /* 0x000ea40000300800 */
[----:B0-----:R-:W-:Y:S02]  /*15cd0*/  PRMT R10, R3, 0x7610, R10 ;  /* 0x00007610030a7816 */ /* 0x001fe4000000000a */
[----:B------:R-:W4:Y:S01]  /*15ce0*/  LDL.LU R3, [R1+0x84] ;  /* 0x0000840001037983 */ /* 0x000f220000300800 */
[C---:B------:R-:W-:Y:S02]  /*15cf0*/  ISETP.GT.AND P0, PT, R0.reuse, 0x38, P2 ;  /* 0x000000380000780c */ /* 0x040fe40001704270 */
[C---:B------:R-:W-:Y:S02]  /*15d00*/  ISETP.GT.AND P1, PT, R0.reuse, 0x39, P2 ;  /* 0x000000390000780c */ /* 0x040fe40001724270 */
[----:B------:R-:W-:-:S02]  /*15d10*/  ISETP.GT.AND P4, PT, R0, 0x40, P3 ;  /* 0x000000400000780c */ /* 0x000fc40001f84270 */
[----:B------:R-:W-:-:S07]  /*15d20*/  ISETP.GT.AND P5, PT, R0, 0x41, P3 ;  /* 0x000000410000780c */ /* 0x000fce0001fa4270 */
[----:B------:R0:W-:Y:S01]  /*15d30*/  @P0 STG.E.U16 desc[UR36][R6.64+0x70], R10 ;  /* 0x0000700a06000986 */ /* 0x0001e2000c101524 */
[----:B---3--:R-:W-:-:S05]  /*15d40*/  FMUL R9, R9, R2 ;  /* 0x0000000209097220 */ /* 0x008fca0000400000 */
[----:B------:R-:W-:Y:S01]  /*15d50*/  F2FP.F16.F32.PACK_AB R9, RZ, R9 ;  /* 0x00000009ff09723e */ /* 0x000fe200000000ff */
[-C--:B--2---:R-:W-:Y:S01]  /*15d60*/  FMUL R8, R8, R2.reuse ;  /* 0x0000000208087220 */ /* 0x084fe20000400000 */
[----:B----4-:R-:W-:-:S04]  /*15d70*/  FMUL R3, R3, R2 ;  /* 0x0000000203037220 */ /* 0x010fc80000400000 */
[----:B------:R-:W-:-:S04]  /*15d80*/  F2FP.F16.F32.PACK_AB R8, RZ, R8 ;  /* 0x00000008ff08723e */ /* 0x000fc800000000ff */
[----:B0-----:R-:W-:Y:S02]  /*15d90*/  PRMT R10, R8, 0x7610, R10 ;  /* 0x00007610080a7816 */ /* 0x001fe4000000000a */
[----:B------:R-:W-:Y:S01]  /*15da0*/  F2FP.F16.F32.PACK_AB R3, RZ, R3 ;  /* 0x00000003ff03723e */ /* 0x000fe200000000ff */
[----:B------:R-:W2:Y:S04]  /*15db0*/  LDL.LU R8, [R1+0x88] ;  /* 0x0000880001087983 */ /* 0x000ea80000300800 */
[----:B------:R-:W-:Y:S04]  /*15dc0*/  @P1 STG.E.U16 desc[UR36][R6.64+0x72], R10 ;  /* 0x0000720a06001986 */ /* 0x000fe8000c101524 */
[----:B------:R0:W-:Y:S04]  /*15dd0*/  @P4 STG.E.U16 desc[UR36][R4.64+0x80], R9 ;  /* 0x0000800904004986 */ /* 0x0001e8000c101524 */
[----:B------:R1:W-:Y:S04]  /*15de0*/  @P5 STG.E.U16 desc[UR36][R4.64+0x82], R3 ;  /* 0x0000820304005986 */ /* 0x0003e8000c101524 */
[----:B0-----:R-:W3:Y:S04]  /*15df0*/  LDL.LU R9, [R1+0x94] ;  /* 0x0000940001097983 */ /* 0x001ee80000300800 */
[----:B-1----:R-:W4:Y:S01]  /*15e00*/  LDL.LU R3, [R1+0x98] ;  /* 0x0000980001037983 */ /* 0x002f220000300800 */
[----:B------:R-:W-:Y:S01]  /*15e10*/  ISETP.GT.AND P0, PT, R0, 0x40, P2 ;  /* 0x000000400000780c */ /* 0x000fe20001704270 */
[----:B--2---:R-:W-:-:S05]  /*15e20*/  FMUL R8, R8, R2 ;  /* 0x0000000208087220 */ /* 0x004fca0000400000 */
[----:B------:R-:W-:-:S07]  /*15e30*/  F2FP.F16.F32.PACK_AB R8, RZ, R8 ;  /* 0x00000008ff08723e */ /* 0x000fce00000000ff */
[----:B------:R0:W-:Y:S01]  /*15e40*/  @P0 STG.E.U16 desc[UR36][R6.64+0x80], R8 ;  /* 0x0000800806000986 */ /* 0x0001e2000c101524 */
[----:B----4-:R-:W-:-:S05]  /*15e50*/  FMUL R3, R3, R2 ;  /* 0x0000000203037220 */ /* 0x010fca0000400000 */
[----:B0-----:R-:W-:Y:S02]  /*15e60*/  F2FP.F16.F32.PACK_AB R8, RZ, R3 ;  /* 0x00000003ff08723e */ /* 0x001fe400000000ff */
[----:B------:R-:W2:Y:S02]  /*15e70*/  LDL.LU R3, [R1+0x9c] ;  /* 0x00009c0001037983 */ /* 0x000ea40000300800 */
[----:B------:R-:W-:Y:S02]  /*15e80*/  PRMT R13, R8, 0x7610, R13 ;  /* 0x00007610080d7816 */ /* 0x000fe4000000000d */
[----:B------:R-:W4:Y:S01]  /*15e90*/  LDL.LU R8, [R1+0xa0] ;  /* 0x0000a00001087983 */ /* 0x000f220000300800 */
[C---:B------:R-:W-:Y:S01]  /*15ea0*/  ISETP.GT.AND P1, PT, R0.reuse, 0x41, P2 ;  /* 0x000000410000780c */ /* 0x040fe20001724270 */
[-C--:B---3--:R-:W-:Y:S01]  /*15eb0*/  FMUL R9, R9, R2.reuse ;  /* 0x0000000209097220 */ /* 0x088fe20000400000 */
[-C--:B------:R-:W-:Y:S01]  /*15ec0*/  FMUL R11, R11, R2.reuse ;  /* 0x000000020b0b7220 */ /* 0x080fe20000400000 */
[----:B------:R-:W-:Y:S01]  /*15ed0*/  ISETP.GT.AND P4, PT, R0, 0x48, P3 ;  /* 0x000000480000780c */ /* 0x000fe20001f84270 */
[----:B------:R-:W-:-:S02]  /*15ee0*/  FMUL R12, R12, R2 ;  /* 0x000000020c0c7220 */ /* 0x000fc40000400000 */
[----:B------:R-:W-:Y:S02]  /*15ef0*/  F2FP.F16.F32.PACK_AB R9, RZ, R9 ;  /* 0x00000009ff09723e */ /* 0x000fe400000000ff */
[----:B------:R-:W-:Y:S02]  /*15f00*/  F2FP.F16.F32.PACK_AB R11, RZ, R11 ;  /* 0x0000000bff0b723e */ /* 0x000fe400000000ff */
[----:B------:R-:W-:Y:S02]  /*15f10*/  F2FP.F16.F32.PACK_AB R10, RZ, R12 ;  /* 0x0000000cff0a723e */ /* 0x000fe400000000ff */
[----:B------:R-:W-:Y:S02]  /*15f20*/  PRMT R12, R9, 0x7610, R12 ;  /* 0x00007610090c7816 */ /* 0x000fe4000000000c */
[C---:B------:R-:W-:Y:S01]  /*15f30*/  ISETP.GT.AND P5, PT, R0.reuse, 0x49, P3 ;  /* 0x000000490000780c */ /* 0x040fe20001fa4270 */
[----:B------:R-:W-:Y:S01]  /*15f40*/  @P1 STG.E.U16 desc[UR36][R6.64+0x82], R11 ;  /* 0x0000820b06001986 */ /* 0x000fe2000c101524 */
[----:B------:R-:W-:-:S02]  /*15f50*/  ISETP.GT.AND P0, PT, R0, 0x48, P2 ;  /* 0x000000480000780c */ /* 0x000fc40001704270 */
[C---:B------:R-:W-:Y:S01]  /*15f60*/  ISETP.GT.AND P1, PT, R0.reuse, 0x49, P2 ;  /* 0x000000490000780c */ /* 0x040fe20001724270 */
[----:B------:R0:W-:Y:S01]  /*15f70*/  @P4 STG.E.U16 desc[UR36][R4.64+0x90], R10 ;  /* 0x0000900a04004986 */ /* 0x0001e2000c101524 */
[----:B------:R-:W-:-:S07]  /*15f80*/  ISETP.GT.AND P4, PT, R0, 0x50, P3 ;  /* 0x000000500000780c */ /* 0x000fce0001f84270 */
[----:B------:R1:W-:Y:S01]  /*15f90*/  @P5 STG.E.U16 desc[UR36][R4.64+0x92], R12 ;  /* 0x0000920c04005986 */ /* 0x0003e2000c101524 */
[----:B------:R-:W-:-:S03]  /*15fa0*/  ISETP.GT.AND P5, PT, R0, 0x51, P3 ;  /* 0x000000510000780c */ /* 0x000fc60001fa4270 */
[----:B------:R3:W-:Y:S01]  /*15fb0*/  @P0 STG.E.U16 desc[UR36][R6.64+0x90], R13 ;  /* 0x0000900d06000986 */ /* 0x0007e2000c101524 */
[C---:B------:R-:W-:Y:S02]  /*15fc0*/  ISETP.GT.AND P0, PT, R0.reuse, 0x51, P2 ;  /* 0x000000510000780c */ /* 0x040fe40001704270 */
[----:B------:R-:W-:Y:S01]  /*15fd0*/  ISETP.GT.AND P6, PT, R0, 0x71, P3 ;  /* 0x000000710000780c */ /* 0x000fe20001fc4270 */
[----:B--2---:R-:W-:-:S05]  /*15fe0*/  FMUL R3, R3, R2 ;  /* 0x0000000203037220 */ /* 0x004fca0000400000 */
[----:B------:R-:W-:Y:S01]  /*15ff0*/  F2FP.F16.F32.PACK_AB R9, RZ, R3 ;  /* 0x00000003ff09723e */ /* 0x000fe200000000ff */
[-C--:B----4-:R-:W-:Y:S01]  /*16000*/  FMUL R3, R8, R2.reuse ;  /* 0x0000000208037220 */ /* 0x090fe20000400000 */
[----:B------:R-:W-:-:S04]  /*16010*/  FMUL R8, R235, R2 ;  /* 0x00000002eb087220 */ /* 0x000fc80000400000 */
[----:B------:R-:W-:Y:S02]  /*16020*/  F2FP.F16.F32.PACK_AB R3, RZ, R3 ;  /* 0x00000003ff03723e */ /* 0x000fe400000000ff */
[----:B0-----:R-:W-:Y:S02]  /*16030*/  PRMT R10, R9, 0x7610, R10 ;  /* 0x00007610090a7816 */ /* 0x001fe4000000000a */
[----:B------:R-:W-:Y:S01]  /*16040*/  PRMT R11, R3, 0x7610, R11 ;  /* 0x00007610030b7816 */ /* 0x000fe2000000000b */
[----:B------:R-:W-:Y:S01]  /*16050*/  FMUL R3, R233, R2 ;  /* 0x00000002e9037220 */ /* 0x000fe20000400000 */
[----:B------:R-:W-:Y:S01]  /*16060*/  F2FP.F16.F32.PACK_AB R8, RZ, R8 ;  /* 0x00000008ff08723e */ /* 0x000fe200000000ff */
[----:B------:R-:W-:Y:S01]  /*16070*/  FMUL R9, R234, R2 ;  /* 0x00000002ea097220 */ /* 0x000fe20000400000 */
[----:B------:R0:W-:Y:S02]  /*16080*/  @P1 STG.E.U16 desc[UR36][R6.64+0x92], R10 ;  /* 0x0000920a06001986 */ /* 0x0001e4000c101524 */
[----:B-1----:R-:W-:-:S02]  /*16090*/  PRMT R12, R8, 0x7610, R12 ;  /* 0x00007610080c7816 */ /* 0x002fc4000000000c */
[----:B------:R-:W-:Y:S01]  /*160a0*/  F2FP.F16.F32.PACK_AB R8, RZ, R3 ;  /* 0x00000003ff08723e */ /* 0x000fe200000000ff */
[-C--:B------:R-:W-:Y:S01]  /*160b0*/  FMUL R3, R232, R2.reuse ;  /* 0x00000002e8037220 */ /* 0x080fe20000400000 */
[C---:B------:R-:W-:Y:S02]  /*160c0*/  ISETP.GT.AND P1, PT, R0.reuse, 0x50, P2 ;  /* 0x000000500000780c */ /* 0x040fe40001724270 */
[----:B------:R-:W-:Y:S01]  /*160d0*/  F2FP.F16.F32.PACK_AB R9, RZ, R9 ;  /* 0x00000009ff09723e */ /* 0x000fe200000000ff */
[----:B------:R1:W-:Y:S01]  /*160e0*/  @P4 STG.E.U16 desc[UR36][R4.64+0xa0], R11 ;  /* 0x0000a00b04004986 */ /* 0x0003e2000c101524 */
[----:B------:R-:W-:Y:S02]  /*160f0*/  ISETP.GT.AND P4, PT, R0, 0x58, P3 ;  /* 0x000000580000780c */ /* 0x000fe40001f84270 */
[----:B---3--:R-:W-:Y:S02]  /*16100*/  PRMT R13, R9, 0x7610, R13 ;  /* 0x00007610090d7816 */ /* 0x008fe4000000000d */
[----:B------:R-:W-:Y:S01]  /*16110*/  F2FP.F16.F32.PACK_AB R9, RZ, R3 ;  /* 0x00000003ff09723e */ /* 0x000fe200000000ff */
[-C--:B------:R-:W-:Y:S01]  /*16120*/  FMUL R3, R230, R2.reuse ;  /* 0x00000002e6037220 */ /* 0x080fe20000400000 */
[----:B------:R-:W-:Y:S01]  /*16130*/  PRMT R14, R8, 0x7610, R14 ;  /* 0x00007610080e7816 */ /* 0x000fe2000000000e */
[----:B------:R-:W-:Y:S01]  /*16140*/  FMUL R8, R231, R2 ;  /* 0x00000002e7087220 */ /* 0x000fe20000400000 */
[----:B------:R2:W-:Y:S01]  /*16150*/  @P5 STG.E.U16 desc[UR36][R4.64+0xa2], R12 ;  /* 0x0000a20c04005986 */ /* 0x0005e2000c101524 */
[----:B------:R-:W-:-:S02]  /*16160*/  ISETP.GT.AND P5, PT, R0, 0x59, P3 ;  /* 0x000000590000780c */ /* 0x000fc40001fa4270 */
[----:B------:R-:W-:Y:S01]  /*16170*/  F2FP.F16.F32.PACK_AB R3, RZ, R3 ;  /* 0x00000003ff03723e */ /* 0x000fe200000000ff */
[----:B------:R-:W-:Y:S01]  /*16180*/  @P1 STG.E.U16 desc[UR36][R6.64+0xa0], R13 ;  /* 0x0000a00d06001986 */ /* 0x000fe2000c101524 */
[----:B0-----:R-:W-:Y:S01]  /*16190*/  F2FP.F16.F32.PACK_AB R10, RZ, R8 ;  /* 0x00000008ff0a723e */ /* 0x001fe200000000ff */
[-C--:B------:R-:W-:Y:S01]  /*161a0*/  FMUL R8, R229, R2.reuse ;  /* 0x00000002e5087220 */ /* 0x080fe20000400000 */
[----:B-1----:R-:W-:Y:S01]  /*161b0*/  PRMT R11, R3, 0x7610, R11 ;  /* 0x00007610030b7816 */ /* 0x002fe2000000000b */
[----:B------:R-:W-:Y:S01]  /*161c0*/  @P0 STG.E.U16 desc[UR36][R6.64+0xa2], R14 ;  /* 0x0000a20e06000986 */ /* 0x000fe2000c101524 */
[----:B------:R-:W-:Y:S01]  /*161d0*/  ISETP.GT.AND P0, PT, R0, 0x58, P2 ;  /* 0x000000580000780c */ /* 0x000fe20001704270 */
[----:B------:R-:W-:Y:S01]  /*161e0*/  FMUL R3, R228, R2 ;  /* 0x00000002e4037220 */ /* 0x000fe20000400000 */
[C---:B------:R-:W-:Y:S01]  /*161f0*/  ISETP.GT.AND P1, PT, R0.reuse, 0x59, P2 ;  /* 0x000000590000780c */ /* 0x040fe20001724270 */
[----:B------:R0:W-:Y:S01]  /*16200*/  @P4 STG.E.U16 desc[UR36][R4.64+0xb0], R9 ;  /* 0x0000b00904004986 */ /* 0x0001e2000c101524 */
[----:B------:R-:W-:-:S02]  /*16210*/  ISETP.GT.AND P4, PT, R0, 0x60, P3 ;  /* 0x000000600000780c */ /* 0x000fc40001f84270 */
[----:B------:R-:W-:Y:S01]  /*16220*/  F2FP.F16.F32.PACK_AB R8, RZ, R8 ;  /* 0x00000008ff08723e */ /* 0x000fe200000000ff */
[----:B------:R1:W-:Y:S03]  /*16230*/  @P5 STG.E.U16 desc[UR36][R4.64+0xb2], R10 ;  /* 0x0000b20a04005986 */ /* 0x0003e6000c101524 */
[----:B--2---:R-:W-:Y:S02]  /*16240*/  PRMT R12, R8, 0x7610, R12 ;  /* 0x00007610080c7816 */ /* 0x004fe4000000000c */
[----:B0-----:R-:W-:Y:S01]  /*16250*/  F2FP.F16.F32.PACK_AB R9, RZ, R3 ;  /* 0x00000003ff09723e */ /* 0x001fe200000000ff */
[-C--:B------:R-:W-:Y:S01]  /*16260*/  FMUL R3, R227, R2.reuse ;  /* 0x00000002e3037220 */ /* 0x080fe20000400000 */
[-C--:B------:R-:W-:Y:S02]  /*16270*/  FMUL R8, R226, R2.reuse ;  /* 0x00000002e2087220 */ /* 0x080fe40000400000 */
[----:B-1----:R-:W-:Y:S01]  /*16280*/  PRMT R10, R9, 0x7610, R10 ;  /* 0x00007610090a7816 */ /* 0x002fe2000000000a */
[----:B------:R0:W-:Y:S01]  /*16290*/  @P0 STG.E.U16 desc[UR36][R6.64+0xb0], R11 ;  /* 0x0000b00b06000986 */ /* 0x0001e2000c101524 */
[----:B------:R-:W-:Y:S01]  /*162a0*/  F2FP.F16.F32.PACK_AB R3, RZ, R3 ;  /* 0x00000003ff03723e */ /* 0x000fe200000000ff */
[----:B------:R-:W-:Y:S01]  /*162b0*/  FMUL R9, R225, R2 ;  /* 0x00000002e1097220 */ /* 0x000fe20000400000 */
[C---:B------:R-:W-:Y:S01]  /*162c0*/  ISETP.GT.AND P5, PT, R0.reuse, 0x61, P3 ;  /* 0x000000610000780c */ /* 0x040fe20001fa4270 */
[----:B------:R1:W-:Y:S01]  /*162d0*/  @P1 STG.E.U16 desc[UR36][R6.64+0xb2], R12 ;  /* 0x0000b20c06001986 */ /* 0x0003e2000c101524 */
[----:B------:R-:W-:-:S03]  /*162e0*/  ISETP.GT.AND P1, PT, R0, 0x60, P2 ;  /* 0x000000600000780c */ /* 0x000fc60001724270 */
[----:B------:R-:W-:Y:S01]  /*162f0*/  @P4 STG.E.U16 desc[UR36][R4.64+0xc0], R10 ;  /* 0x0000c00a04004986 */ /* 0x000fe2000c101524 */
[----:B------:R-:W-:Y:S02]  /*16300*/  ISETP.GT.AND P4, PT, R0, 0x61, P2 ;  /* 0x000000610000780c */ /* 0x000fe40001784270 */
[----:B------:R-:W-:Y:S02]  /*16310*/  F2FP.F16.F32.PACK_AB R8, RZ, R8 ;  /* 0x00000008ff08723e */ /* 0x000fe400000000ff */
[----:B0-----:R-:W-:Y:S01]  /*16320*/  PRMT R11, R3, 0x7610, R11 ;  /* 0x00007610030b7816 */ /* 0x001fe2000000000b */
[-C--:B------:R-:W-:Y:S01]  /*16330*/  FMUL R3, R224, R2.reuse ;  /* 0x00000002e0037220 */ /* 0x080fe20000400000 */
[----:B------:R-:W-:Y:S02]  /*16340*/  F2FP.F16.F32.PACK_AB R9, RZ, R9 ;  /* 0x00000009ff09723e */ /* 0x000fe400000000ff */
[----:B-1----:R-:W-:Y:S02]  /*16350*/  PRMT R12, R8, 0x7610, R12 ;  /* 0x00007610080c7816 */ /* 0x002fe4000000000c */
[----:B------:R-:W-:Y:S01]  /*16360*/  F2FP.F16.F32.PACK_AB R8, RZ, R3 ;  /* 0x00000003ff08723e */ /* 0x000fe200000000ff */
[----:B------:R-:W-:Y:S01]  /*16370*/  FMUL R3, R223, R2 ;  /* 0x00000002df037220 */ /* 0x000fe20000400000 */
[----:B------:R-:W-:Y:S01]  /*16380*/  PRMT R13, R9, 0x7610, R13 ;  /* 0x00007610090d7816 */ /* 0x000fe2000000000d */
[----:B------:R0:W-:Y:S01]  /*16390*/  @P5 STG.E.U16 desc[UR36][R4.64+0xc2], R11 ;  /* 0x0000c20b04005986 */ /* 0x0001e2000c101524 */
[----:B------:R-:W-:-:S02]  /*163a0*/  ISETP.GT.AND P0, PT, R0, 0x68, P3 ;  /* 0x000000680000780c */ /* 0x000fc40001f04270 */
[----:B------:R-:W-:Y:S01]  /*163b0*/  F2FP.F16.F32.PACK_AB R9, RZ, R3 ;  /* 0x00000003ff09723e */ /* 0x000fe200000000ff */
[----:B------:R1:W-:Y:S01]  /*163c0*/  @P1 STG.E.U16 desc[UR36][R6.64+0xc0], R12 ;  /* 0x0000c00c06001986 */ /* 0x0003e2000c101524 */
[----:B------:R-:W-:-:S03]  /*163d0*/  FMUL R3, R221, R2 ;  /* 0x00000002dd037220 */ /* 0x000fc60000400000 */
[----:B------:R-:W-:Y:S01]  /*163e0*/  @P4 STG.E.U16 desc[UR36][R6.64+0xc2], R13 ;  /* 0x0000c20d06004986 */ /* 0x000fe2000c101524 */
[----:B------:R-:W-:Y:S02]  /*163f0*/  ISETP.GT.AND P4, PT, R0, 0x69, P3 ;  /* 0x000000690000780c */ /* 0x000fe40001f84270 */
[----:B------:R-:W-:Y:S01]  /*16400*/  PRMT R14, R8, 0x7610, R14 ;  /* 0x00007610080e7816 */ /* 0x000fe2000000000e */
[-C--:B------:R-:W-:Y:S01]  /*16410*/  FMUL R8, R222, R2.reuse ;  /* 0x00000002de087220 */ /* 0x080fe20000400000 */
[----:B------:R-:W-:Y:S02]  /*16420*/  F2FP.F16.F32.PACK_AB R3, RZ, R3 ;  /* 0x00000003ff03723e */ /* 0x000fe400000000ff */
[----:B------:R-:W-:Y:S01]  /*16430*/  ISETP.GT.AND P1, PT, R0, 0x68, P2 ;  /* 0x000000680000780c */ /* 0x000fe20001724270 */
[----:B------:R-:W-:Y:S01]  /*16440*/  @P0 STG.E.U16 desc[UR36][R4.64+0xd0], R14 ;  /* 0x0000d00e04000986 */ /* 0x000fe2000c101524 */
[----:B0-----:R-:W-:Y:S01]  /*16450*/  PRMT R11, R3, 0x7610, R11 ;  /* 0x00007610030b7816 */ /* 0x001fe2000000000b */
[----:B------:R-:W-:Y:S01]  /*16460*/  FMUL R3, R219, R2 ;  /* 0x00000002db037220 */ /* 0x000fe20000400000 */
[----:B------:R-:W-:Y:S01]  /*16470*/  F2FP.F16.F32.PACK_AB R10, RZ, R8 ;  /* 0x00000008ff0a723e */ /* 0x000fe200000000ff */
[----:B------:R-:W-:Y:S01]  /*16480*/  FMUL R8, R220, R2 ;  /* 0x00000002dc087220 */ /* 0x000fe20000400000 */
[C---:B------:R-:W-:Y:S01]  /*16490*/  ISETP.GT.AND P0, PT, R0.reuse, 0x69, P2 ;  /* 0x000000690000780c */ /* 0x040fe20001704270 */
[----:B------:R0:W-:Y:S01]  /*164a0*/  @P4 STG.E.U16 desc[UR36][R4.64+0xd2], R9 ;  /* 0x0000d20904004986 */ /* 0x0001e2000c101524 */
[----:B------:R-:W-:-:S02]  /*164b0*/  ISETP.GT.AND P5, PT, R0, 0x70, P3 ;  /* 0x000000700000780c */ /* 0x000fc40001fa4270 */
[----:B------:R-:W-:-:S04]  /*164c0*/  F2FP.F16.F32.PACK_AB R8, RZ, R8 ;  /* 0x00000008ff08723e */ /* 0x000fc800000000ff */
[----:B-1----:R-:W-:Y:S02]  /*164d0*/  PRMT R12, R8, 0x7610, R12 ;  /* 0x00007610080c7816 */ /* 0x002fe4000000000c */
[----:B0-----:R-:W-:Y:S01]  /*164e0*/  F2FP.F16.F32.PACK_AB R9, RZ, R3 ;  /* 0x00000003ff09723e */ /* 0x001fe200000000ff */
[-C--:B------:R-:W-:Y:S01]  /*164f0*/  FMUL R3, R218, R2.reuse ;  /* 0x00000002da037220 */ /* 0x080fe20000400000 */
[----:B------:R-:W-:Y:S01]  /*16500*/  FMUL R8, R217, R2 ;  /* 0x00000002d9087220 */ /* 0x000fe20000400000 */
[----:B------:R0:W-:Y:S03]  /*16510*/  @P1 STG.E.U16 desc[UR36][R6.64+0xd0], R10 ;  /* 0x0000d00a06001986 */ /* 0x0001e6000c101524 */
[----:B------:R-:W-:Y:S01]  /*16520*/  F2FP.F16.F32.PACK_AB R3, RZ, R3 ;  /* 0x00000003ff03723e */ /* 0x000fe200000000ff */
[----:B------:R1:W-:Y:S01]  /*16530*/  @P0 STG.E.U16 desc[UR36][R6.64+0xd2], R11 ;  /* 0x0000d20b06000986 */ /* 0x0003e2000c101524 */
[----:B------:R-:W-:-:S02]  /*16540*/  ISETP.GT.AND P1, PT, R0, 0x70, P2 ;  /* 0x000000700000780c */ /* 0x000fc40001724270 */
[----:B------:R-:W-:Y:S01]  /*16550*/  F2FP.F16.F32.PACK_AB R8, RZ, R8 ;  /* 0x00000008ff08723e */ /* 0x000fe200000000ff */
[----:B------:R2:W-:Y:S01]  /*16560*/  @P5 STG.E.U16 desc[UR36][R4.64+0xe0], R12 ;  /* 0x0000e00c04005986 */ /* 0x0005e2000c101524 */
[----:B0-----:R-:W-:Y:S01]  /*16570*/  PRMT R10, R9, 0x7610, R10 ;  /* 0x00007610090a7816 */ /* 0x001fe2000000000a */
[-C--:B------:R-:W-:Y:S01]  /*16580*/  FMUL R9, R216, R2.reuse ;  /* 0x00000002d8097220 */ /* 0x080fe20000400000 */
[----:B-1----:R-:W-:Y:S01]  /*16590*/  PRMT R11, R3, 0x7610, R11 ;  /* 0x00007610030b7816 */ /* 0x002fe2000000000b */
[----:B------:R-:W-:-:S03]  /*165a0*/  FMUL R3, R215, R2 ;  /* 0x00000002d7037220 */ /* 0x000fc60000400000 */
[----:B------:R-:W-:Y:S02]  /*165b0*/  F2FP.F16.F32.PACK_AB R9, RZ, R9 ;  /* 0x00000009ff09723e */ /* 0x000fe400000000ff */
[----:B--2---:R-:W-:Y:S02]  /*165c0*/  PRMT R12, R8, 0x7610, R12 ;  /* 0x00007610080c7816 */ /* 0x004fe4000000000c */
[----:B------:R-:W-:Y:S01]  /*165d0*/  F2FP.F16.F32.PACK_AB R8, RZ, R3 ;  /* 0x00000003ff08723e */ /* 0x000fe200000000ff */
[----:B------:R-:W-:Y:S01]  /*165e0*/  FMUL R3, R214, R2 ;  /* 0x00000002d6037220 */ /* 0x000fe20000400000 */
[C---:B------:R-:W-:Y:S02]  /*165f0*/  ISETP.GT.AND P4, PT, R0.reuse, 0x71, P2 ;  /* 0x000000710000780c */ /* 0x040fe40001784270 */
[----:B------:R-:W-:Y:S01]  /*16600*/  ISETP.GT.AND P5, PT, R0, 0x78, P3 ;  /* 0x000000780000780c */ /* 0x000fe20001fa4270 */
[----:B------:R0:W-:Y:S01]  /*16610*/  @P6 STG.E.U16 desc[UR36][R4.64+0xe2], R10 ;  /* 0x0000e20a04006986 */ /* 0x0001e2000c101524 */
[----:B------:R-:W-:-:S02]  /*16620*/  PRMT R13, R9, 0x7610, R13 ;  /* 0x00007610090d7816 */ /* 0x000fc4000000000d */
[----:B------:R-:W-:Y:S01]  /*16630*/  F2FP.F16.F32.PACK_AB R9, RZ, R3 ;  /* 0x00000003ff09723e */ /* 0x000fe200000000ff */
[----:B------:R1:W-:Y:S01]  /*16640*/  @P1 STG.E.U16 desc[UR36][R6.64+0xe0], R11 ;  /* 0x0000e00b06001986 */ /* 0x0003e2000c101524 */
[----:B------:R-:W-:Y:S01]  /*16650*/  ISETP.GT.AND P0, PT, R0, 0x79, P3 ;  /* 0x000000790000780c */ /* 0x000fe20001f04270 */
[-C--:B------:R-:W-:Y:S01]  /*16660*/  FMUL R3, R212, R2.reuse ;  /* 0x00000002d4037220 */ /* 0x080fe20000400000 */
[----:B------:R-:W-:Y:S02]  /*16670*/  ISETP.GT.AND P1, PT, R0, 0x78, P2 ;  /* 0x000000780000780c */ /* 0x000fe40001724270 */
[----:B------:R-:W-:Y:S01]  /*16680*/  PRMT R14, R8, 0x7610, R14 ;  /* 0x00007610080e7816 */ /* 0x000fe2000000000e */
[----:B------:R-:W-:Y:S01]  /*16690*/  FMUL R8, R213, R2 ;  /* 0x00000002d5087220 */ /* 0x000fe20000400000 */
[----:B------:R-:W-:Y:S01]  /*166a0*/  F2FP.F16.F32.PACK_AB R3, RZ, R3 ;  /* 0x00000003ff03723e */ /* 0x000fe200000000ff */
[----:B------:R2:W-:Y:S01]  /*166b0*/  @P4 STG.E.U16 desc[UR36][R6.64+0xe2], R12 ;  /* 0x0000e20c06004986 */ /* 0x0005e2000c101524 */
[----:B------:R-:W-:-:S02]  /*166c0*/  ISETP.GT.AND P4, PT, R0, 0x79, P2 ;  /* 0x000000790000780c */ /* 0x000fc40001784270 */
[----:B0-----:R-:W-:Y:S01]  /*166d0*/  F2FP.F16.F32.PACK_AB R10, RZ, R8 ;  /* 0x00000008ff0a723e */ /* 0x001fe200000000ff */
[----:B------:R-:W-:Y:S01]  /*166e0*/  @P5 STG.E.U16 desc[UR36][R4.64+0xf0], R13 ;  /* 0x0000f00d04005986 */ /* 0x000fe2000c101524 */
[----:B-1----:R-:W-:Y:S01]  /*166f0*/  PRMT R11, R3, 0x7610, R11 ;  /* 0x00007610030b7816 */ /* 0x002fe2000000000b */
[-C--:B------:R-:W-:Y:S01]  /*16700*/  FMUL R3, R210, R2.reuse ;  /* 0x00000002d2037220 */ /* 0x080fe20000400000 */
[----:B------:R-:W-:Y:S01]  /*16710*/  FMUL R8, R211, R2 ;  /* 0x00000002d3087220 */ /* 0x000fe20000400000 */
[C---:B------:R-:W-:Y:S01]  /*16720*/  ISETP.GT.AND P5, PT, R0.reuse, 0x80, P3 ;  /* 0x000000800000780c */ /* 0x040fe20001fa4270 */
[----:B------:R-:W-:Y:S01]  /*16730*/  @P0 STG.E.U16 desc[UR36][R4.64+0xf2], R14 ;  /* 0x0000f20e04000986 */ /* 0x000fe2000c101524 */
[----:B------:R-:W-:-:S03]  /*16740*/  ISETP.GT.AND P6, PT, R0, 0x81, P3 ;  /* 0x000000810000780c */ /* 0x000fc60001fc4270 */
[----:B------:R0:W-:Y:S01]  /*16750*/  @P1 STG.E.U16 desc[UR36][R6.64+0xf0], R9 ;  /* 0x0000f00906001986 */ /* 0x0001e2000c101524 */
[----:B------:R-:W-:-:S04]  /*16760*/  F2FP.F16.F32.PACK_AB R8, RZ, R8 ;  /* 0x00000008ff08723e */ /* 0x000fc800000000ff */
[----:B--2---:R-:W-:Y:S01]  /*16770*/  PRMT R12, R8, 0x7610, R12 ;  /* 0x00007610080c7816 */ /* 0x004fe2000000000c */
[-C--:B------:R-:W-:Y:S01]  /*16780*/  FMUL R8, R208, R2.reuse ;  /* 0x00000002d0087220 */ /* 0x080fe20000400000 */
[----:B0-----:R-:W-:Y:S01]  /*16790*/  F2FP.F16.F32.PACK_AB R9, RZ, R3 ;  /* 0x00000003ff09723e */ /* 0x001fe200000000ff */
[----:B------:R-:W-:Y:S01]  /*167a0*/  FMUL R3, R209, R2 ;  /* 0x00000002d1037220 */ /* 0x000fe20000400000 */
[----:B------:R0:W-:Y:S01]  /*167b0*/  @P4 STG.E.U16 desc[UR36][R6.64+0xf2], R10 ;  /* 0x0000f20a06004986 */ /* 0x0001e2000c101524 */
[----:B------:R-:W-:-:S03]  /*167c0*/  ISETP.GT.AND P0, PT, R0, 0x80, P2 ;  /* 0x000000800000780c */ /* 0x000fc60001704270 */
[----:B------:R-:W-:Y:S01]  /*167d0*/  F2FP.F16.F32.PACK_AB R3, RZ, R3 ;  /* 0x00000003ff03723e */ /* 0x000fe200000000ff */
[----:B------:R1:W-:Y:S01]  /*167e0*/  @P5 STG.E.U16 desc[UR36][R4.64+0x100], R11 ;  /* 0x0001000b04005986 */ /* 0x0003e2000c101524 */
[----:B------:R-:W-:Y:S02]  /*167f0*/  ISETP.GT.AND P1, PT, R0, 0x81, P2 ;  /* 0x000000810000780c */ /* 0x000fe40001724270 */
[----:B------:R-:W-:Y:S01]  /*16800*/  F2FP.F16.F32.PACK_AB R8, RZ, R8 ;  /* 0x00000008ff08723e */ /* 0x000fe200000000ff */
[----:B------:R2:W-:Y:S01]  /*16810*/  @P6 STG.E.U16 desc[UR36][R4.64+0x102], R12 ;  /* 0x0001020c04006986 */ /* 0x0005e2000c101524 */
[----:B0-----:R-:W-:Y:S01]  /*16820*/  PRMT R10, R9, 0x7610, R10 ;  /* 0x00007610090a7816 */ /* 0x001fe2000000000a */
[-C--:B------:R-:W-:Y:S01]  /*16830*/  FMUL R9, R207, R2.reuse ;  /* 0x00000002cf097220 */ /* 0x080fe20000400000 */
[----:B-1----:R-:W-:Y:S01]  /*16840*/  PRMT R11, R3, 0x7610, R11 ;  /* 0x00007610030b7816 */ /* 0x002fe2000000000b */
[----:B------:R-:W-:Y:S01]  /*16850*/  FMUL R3, R206, R2 ;  /* 0x00000002ce037220 */ /* 0x000fe20000400000 */
[----:B------:R-:W-:-:S02]  /*16860*/  ISETP.GT.AND P4, PT, R0, 0x88, P3 ;  /* 0x000000880000780c */ /* 0x000fc40001f84270 */
[----:B--2---:R-:W-:Y:S02]  /*16870*/  PRMT R12, R8, 0x7610, R12 ;  /* 0x00007610080c7816 */ /* 0x004fe4000000000c */
[----:B------:R-:W-:Y:S01]  /*16880*/  F2FP.F16.F32.PACK_AB R8, RZ, R3 ;  /* 0x00000003ff08723e */ /* 0x000fe200000000ff */
[-C--:B------:R-:W-:Y:S01]  /*16890*/  FMUL R3, R205, R2.reuse ;  /* 0x00000002cd037220 */ /* 0x080fe20000400000 */
[----:B------:R-:W-:Y:S02]  /*168a0*/  F2FP.F16.F32.PACK_AB R9, RZ, R9 ;  /* 0x00000009ff09723e */ /* 0x000fe400000000ff */
[C---:B------:R-:W-:Y:S01]  /*168b0*/  ISETP.GT.AND P5, PT, R0.reuse, 0x89, P3 ;  /* 0x000000890000780c */ /* 0x040fe20001fa4270 */
[----:B------:R0:W-:Y:S01]  /*168c0*/  @P0 STG.E.U16 desc[UR36][R6.64+0x100], R10 ;  /* 0x0001000a06000986 */ /* 0x0001e2000c101524 */
[----:B------:R-:W-:Y:S02]  /*168d0*/  PRMT R13, R9, 0x7610, R13 ;  /* 0x00007610090d7816 */ /* 0x000fe4000000000d */
[----:B------:R-:W-:Y:S01]  /*168e0*/  F2FP.F16.F32.PACK_AB R9, RZ, R3 ;  /* 0x00000003ff09723e */ /* 0x000fe200000000ff */
[----:B------:R1:W-:Y:S01]  /*168f0*/  @P1 STG.E.U16 desc[UR36][R6.64+0x102], R11 ;  /* 0x0001020b06001986 */ /* 0x0003e2000c101524 */
[C---:B------:R-:W-:Y:S01]  /*16900*/  ISETP.GT.AND P0, PT, R0.reuse, 0x88, P2 ;  /* 0x000000880000780c */ /* 0x040fe20001704270 */
[----:B------:R-:W-:Y:S01]  /*16910*/  FMUL R3, R203, R2 ;  /* 0x00000002cb037220 */ /* 0x000fe20000400000 */
[----:B------:R-:W-:-:S02]  /*16920*/  ISETP.GT.AND P1, PT, R0, 0x89, P2 ;  /* 0x000000890000780c */ /* 0x000fc40001724270 */
[----:B------:R-:W-:Y:S01]  /*16930*/  PRMT R14, R8, 0x7610, R14 ;  /* 0x00007610080e7816 */ /* 0x000fe2000000000e */
[----:B------:R-:W-:Y:S01]  /*16940*/  FMUL R8, R204, R2 ;  /* 0x00000002cc087220 */ /* 0x000fe20000400000 */
[----:B------:R-:W-:Y:S01]  /*16950*/  F2FP.F16.F32.PACK_AB R3, RZ, R3 ;  /* 0x00000003ff03723e */ /* 0x000fe200000000ff */
[----:B------:R2:W-:Y:S01]  /*16960*/  @P4 STG.E.U16 desc[UR36][R4.64+0x110], R12 ;  /* 0x0001100c04004986 */ /* 0x0005e2000c101524 */
[----:B------:R-:W-:Y:S02]  /*16970*/  ISETP.GT.AND P4, PT, R0, 0x90, P3 ;  /* 0x000000900000780c */ /* 0x000fe40001f84270 */
        /* <DEDUP_REMOVED lines=9> */
[----:B------:R-:W-:Y:S02]  /*16a10*/  F2FP.F16.F32.PACK_AB R8, RZ, R8 ;  /* 0x00000008ff08723e */ /* 0x000fe400000000ff */
[----:B------:R-:W-:Y:S01]  /*16a20*/  ISETP.GT.AND P1, PT, R0, 0x91, P2 ;  /* 0x000000910000780c */ /* 0x000fe20001724270 */
[----:B------:R1:W-:Y:S01]  /*16a30*/  @P4 STG.E.U16 desc[UR36][R4.64+0x120], R10 ;  /* 0x0001200a04004986 */ /* 0x0003e2000c101524 */
[----:B--2---:R-:W-:Y:S01]  /*16a40*/  PRMT R12, R8, 0x7610, R12 ;  /* 0x00007610080c7816 */ /* 0x004fe2000000000c */
[-C--:B------:R-:W-:Y:S01]  /*16a50*/  FMUL R8, R199, R2.reuse ;  /* 0x00000002c7087220 */ /* 0x080fe20000400000 */
[----:B0-----:R-:W-:Y:S01]  /*16a60*/  F2FP.F16.F32.PACK_AB R9, RZ, R3 ;  /* 0x00000003ff09723e */ /* 0x001fe200000000ff */
[----:B------:R-:W-:Y:S01]  /*16a70*/  FMUL R3, R200, R2 ;  /* 0x00000002c8037220 */ /* 0x000fe20000400000 */
[----:B------:R-:W-:Y:S01]  /*16a80*/  ISETP.GT.AND P4, PT, R0, 0x98, P3 ;  /* 0x000000980000780c */ /* 0x000fe20001f84270 */
[----:B------:R0:W-:Y:S03]  /*16a90*/  @P5 STG.E.U16 desc[UR36][R4.64+0x122], R11 ;  /* 0x0001220b04005986 */ /* 0x0001e6000c101524 */
[----:B------:R-:W-:-:S02]  /*16aa0*/  F2FP.F16.F32.PACK_AB R3, RZ, R3 ;  /* 0x00000003ff03723e */ /* 0x000fc400000000ff */
[----:B-1----:R-:W-:Y:S01]  /*16ab0*/  PRMT R10, R9, 0x7610, R10 ;  /* 0x00007610090a7816 */ /* 0x002fe2000000000a */
[----:B------:R-:W-:Y:S01]  /*16ac0*/  FMUL R9, R198, R2 ;  /* 0x00000002c6097220 */ /* 0x000fe20000400000 */
[----:B------:R-:W-:Y:S01]  /*16ad0*/  F2FP.F16.F32.PACK_AB R8, RZ, R8 ;  /* 0x00000008ff08723e */ /* 0x000fe200000000ff */
[----:B------:R1:W-:Y:S01]  /*16ae0*/  @P0 STG.E.U16 desc[UR36][R6.64+0x120], R12 ;  /* 0x0001200c06000986 */ /* 0x0003e2000c101524 */
[----:B0-----:R-:W-:Y:S01]  /*16af0*/  PRMT R11, R3, 0x7610, R11 ;  /* 0x00007610030b7816 */ /* 0x001fe2000000000b */
[----:B------:R-:W-:Y:S01]  /*16b00*/  FMUL R3, R197, R2 ;  /* 0x00000002c5037220 */ /* 0x000fe20000400000 */
[C---:B------:R-:W-:Y:S01]  /*16b10*/  ISETP.GT.AND P5, PT, R0.reuse, 0x99, P3 ;  /* 0x000000990000780c */ /* 0x040fe20001fa4270 */
[----:B------:R0:W-:Y:S01]  /*16b20*/  @P1 STG.E.U16 desc[UR36][R6.64+0x122], R10 ;  /* 0x0001220a06001986 */ /* 0x0001e2000c101524 */
[----:B------:R-:W-:Y:S02]  /*16b30*/  ISETP.GT.AND P1, PT, R0, 0x98, P2 ;  /* 0x000000980000780c */ /* 0x000fe40001724270 */
[----:B------:R-:W-:-:S02]  /*16b40*/  F2FP.F16.F32.PACK_AB R9, RZ, R9 ;  /* 0x00000009ff09723e */ /* 0x000fc400000000ff */
[----:B-1----:R-:W-:Y:S02]  /*16b50*/  PRMT R12, R8, 0x7610, R12 ;  /* 0x00007610080c7816 */ /* 0x002fe4000000000c */
[----:B------:R-:W-:Y:S01]  /*16b60*/  F2FP.F16.F32.PACK_AB R8, RZ, R3 ;  /* 0x00000003ff08723e */ /* 0x000fe200000000ff */
[-C--:B------:R-:W-:Y:S01]  /*16b70*/  FMUL R3, R196, R2.reuse ;  /* 0x00000002c4037220 */ /* 0x080fe20000400000 */
[C---:B------:R-:W-:Y:S01]  /*16b80*/  ISETP.GT.AND P0, PT, R0.reuse, 0x99, P2 ;  /* 0x000000990000780c */ /* 0x040fe20001704270 */
[----:B------:R1:W-:Y:S01]  /*16b90*/  @P4 STG.E.U16 desc[UR36][R4.64+0x130], R11 ;  /* 0x0001300b04004986 */ /* 0x0003e2000c101524 */
[----:B------:R-:W-:Y:S02]  /*16ba0*/  ISETP.GT.AND P4, PT, R0, 0xa0, P3 ;  /* 0x000000a00000780c */ /* 0x000fe40001f84270 */
[----:B------:R-:W-:Y:S02]  /*16bb0*/  PRMT R13, R9, 0x7610, R13 ;  /* 0x00007610090d7816 */ /* 0x000fe4000000000d */
        /* <DEDUP_REMOVED lines=68> */
[----:B------:R-:W-:Y:S02]  /*17000*/  ISETP.GT.AND P1, PT, R0, 0xb8, P2 ;  /* 0x000000b80000780c */ /* 0x000fe40001724270 */
[----:B------:R-:W-:Y:S02]  /*17010*/  F2FP.F16.F32.PACK_AB R8, RZ, R8 ;  /* 0x00000008ff08723e */ /* 0x000fe400000000ff */
[----:B0-----:R-:W-:Y:S01]  /*17020*/  PRMT R10, R9, 0x7610, R10 ;  /* 0x00007610090a7816 */ /* 0x001fe2000000000a */
[-C--:B------:R-:W-:Y:S01]  /*17030*/  FMUL R9, R180, R2.reuse ;  /* 0x00000002b4097220 */ /* 0x080fe20000400000 */
[----:B-1----:R-:W-:Y:S01]  /*17040*/  PRMT R11, R3, 0x7610, R11 ;  /* 0x00007610030b7816 */ /* 0x002fe2000000000b */
[----:B------:R-:W-:Y:S01]  /*17050*/  FMUL R3, R179, R2 ;  /* 0x00000002b3037220 */ /* 0x000fe20000400000 */
[----:B------:R0:W-:Y:S02]  /*17060*/  @P5 STG.E.U16 desc[UR36][R4.64+0x170], R12 ;  /* 0x0001700c04005986 */ /* 0x0001e4000c101524 */
[----:B------:R-:W-:-:S02]  /*17070*/  F2FP.F16.F32.PACK_AB R9, RZ, R9 ;  /* 0x00000009ff09723e */ /* 0x000fc400000000ff */
[C---:B------:R-:W-:Y:S02]  /*17080*/  ISETP.GT.AND P4, PT, R0.reuse, 0xb9, P2 ;  /* 0x000000b90000780c */ /* 0x040fe40001784270 */
[----:B------:R-:W-:Y:S02]  /*17090*/  ISETP.GT.AND P5, PT, R0, 0xc0, P3 ;  /* 0x000000c00000780c */ /* 0x000fe40001fa4270 */
[----:B0-----:R-:W-:Y:S02]  /*170a0*/  PRMT R12, R8, 0x7610, R12 ;  /* 0x00007610080c7816 */ /* 0x001fe4000000000c */
[----:B------:R-:W-:Y:S01]  /*170b0*/  F2FP.F16.F32.PACK_AB R8, RZ, R3 ;  /* 0x00000003ff08723e */ /* 0x000fe200000000ff */
[----:B------:R-:W-:Y:S01]  /*170c0*/  FMUL R3, R178, R2 ;  /* 0x00000002b2037220 */ /* 0x000fe20000400000 */
[----:B------:R-:W-:Y:S01]  /*170d0*/  PRMT R13, R9, 0x7610, R13 ;  /* 0x00007610090d7816 */ /* 0x000fe2000000000d */
[----:B------:R0:W-:Y:S01]  /*170e0*/  @P6 STG.E.U16 desc[UR36][R4.64+0x172], R10 ;  /* 0x0001720a04006986 */ /* 0x0001e2000c101524 */
[----:B------:R-:W-:-:S02]  /*170f0*/  ISETP.GT.AND P0, PT, R0, 0xc1, P3 ;  /* 0x000000c10000780c */ /* 0x000fc40001f04270 */
[----:B------:R-:W-:Y:S01]  /*17100*/  F2FP.F16.F32.PACK_AB R9, RZ, R3 ;  /* 0x00000003ff09723e */ /* 0x000fe200000000ff */
[----:B------:R1:W-:Y:S01]  /*17110*/  @P1 STG.E.U16 desc[UR36][R6.64+0x170], R11 ;  /* 0x0001700b06001986 */ /* 0x0003e2000c101524 */
[-C--:B------:R-:W-:Y:S01]  /*17120*/  FMUL R3, R176, R2.reuse ;  /* 0x00000002b0037220 */ /* 0x080fe20000400000 */
[----:B------:R-:W-:Y:S02]  /*17130*/  ISETP.GT.AND P1, PT, R0, 0xc0, P2 ;  /* 0x000000c00000780c */ /* 0x000fe40001724270 */
        /* <DEDUP_REMOVED lines=40> */
[C---:B------:R-:W-:Y:S01]  /*173c0*/  ISETP.GT.AND P0, PT, R0.reuse, 0xd0, P2 ;  /* 0x000000d00000780c */ /* 0x040fe20001704270 */
        /* <DEDUP_REMOVED lines=11> */
[----:B------:R-:W-:Y:S01]  /*17480*/  ISETP.GT.AND P5, PT, R0, 0xd9, P3 ;  /* 0x000000d90000780c */ /* 0x000fe20001fa4270 */
[----:B------:R-:W-:Y:S01]  /*17490*/  FMUL R8, R166, R2 ;  /* 0x00000002a6087220 */ /* 0x000fe20000400000 */
[----:B------:R-:W-:Y:S01]  /*174a0*/  @P0 STG.E.U16 desc[UR36][R6.64+0x1a0], R14 ;  /* 0x0001a00e06000986 */ /* 0x000fe2000c101524 */
[----:B------:R-:W-:-:S03]  /*174b0*/  ISETP.GT.AND P0, PT, R0, 0xd8, P2 ;  /* 0x000000d80000780c */ /* 0x000fc60001704270 */
[----:B------:R0:W-:Y:S01]  /*174c0*/  @P1 STG.E.U16 desc[UR36][R6.64+0x1a2], R9 ;  /* 0x0001a20906001986 */ /* 0x0001e2000c101524 */
[----:B------:R-:W-:Y:S02]  /*174d0*/  F2FP.F16.F32.PACK_AB R8, RZ, R8 ;  /* 0x00000008ff08723e */ /* 0x000fe400000000ff */
[----:B------:R-:W-:Y:S02]  /*174e0*/  ISETP.GT.AND P1, PT, R0, 0xd9, P2 ;  /* 0x000000d90000780c */ /* 0x000fe40001724270 */
        /* <DEDUP_REMOVED lines=16> */
[----:B------:R1:W-:Y:S01]  /*175f0*/  @P1 STG.E.U16 desc[UR36][R6.64+0x1b2], R10 ;  /* 0x0001b20a06001986 */ /* 0x0003e2000c101524 */
[----:B------:R-:W-:Y:S02]  /*17600*/  ISETP.GT.AND P1, PT, R0, 0xe0, P2 ;  /* 0x000000e00000780c */ /* 0x000fe40001724270 */
[----:B0-----:R-:W-:Y:S02]  /*17610*/  PRMT R12, R8, 0x7610, R12 ;  /* 0x00007610080c7816 */ /* 0x001fe4000000000c */
[----:B------:R-:W-:Y:S01]  /*17620*/  F2FP.F16.F32.PACK_AB R8, RZ, R3 ;  /* 0x00000003ff08723e */ /* 0x000fe200000000ff */
[-C--:B------:R-:W-:Y:S01]  /*17630*/  FMUL R3, R160, R2.reuse ;  /* 0x00000002a0037220 */ /* 0x080fe20000400000 */
[----:B------:R-:W-:Y:S01]  /*17640*/  ISETP.GT.AND P0, PT, R0, 0xe1, P2 ;  /* 0x000000e10000780c */ /* 0x000fe20001704270 */
[----:B------:R0:W-:Y:S01]  /*17650*/  @P4 STG.E.U16 desc[UR36][R4.64+0x1c0], R11 ;  /* 0x0001c00b04004986 */ /* 0x0001e2000c101524 */
[----:B-1----:R-:W-:Y:S02]  /*17660*/  PRMT R10, R9, 0x7610, R10 ;  /* 0x00007610090a7816 */ /* 0x002fe4000000000a */
[----:B------:R-:W-:Y:S01]  /*17670*/  PRMT R13, R8, 0x7610, R13 ;  /* 0x00007610080d7816 */ /* 0x000fe2000000000d */
[----:B------:R-:W-:Y:S01]  /*17680*/  @P5 STG.E.U16 desc[UR36][R4.64+0x1c2], R12 ;  /* 0x0001c20c04005986 */ /* 0x000fe2000c101524 */
[----:B------:R-:W-:Y:S01]  /*17690*/  FMUL R8, R159, R2 ;  /* 0x000000029f087220 */ /* 0x000fe20000400000 */
[----:B------:R-:W-:-:S02]  /*176a0*/  ISETP.GT.AND P4, PT, R0, 0xe8, P3 ;  /* 0x000000e80000780c */ /* 0x000fc40001f84270 */
[----:B------:R-:W-:Y:S01]  /*176b0*/  F2FP.F16.F32.PACK_AB R9, RZ, R3 ;  /* 0x00000003ff09723e */ /* 0x000fe200000000ff */
[----:B------:R-:W-:Y:S01]  /*176c0*/  FMUL R3, R158, R2 ;  /* 0x000000029e037220 */ /* 0x000fe20000400000 */
[C---:B------:R-:W-:Y:S02]  /*176d0*/  ISETP.GT.AND P5, PT, R0.reuse, 0xe9, P3 ;  /* 0x000000e90000780c */ /* 0x040fe40001fa4270 */
[----:B------:R-:W-:Y:S02]  /*176e0*/  ISETP.GT.AND P6, PT, R0, 0xe8, P2 ;  /* 0x000000e80000780c */ /* 0x000fe400017c4270 */
[----:B------:R-:W-:Y:S01]  /*176f0*/  F2FP.F16.F32.PACK_AB R8, RZ, R8 ;  /* 0x00000008ff08723e */ /* 0x000fe200000000ff */
[----:B------:R1:W-:Y:S01]  /*17700*/  @P1 STG.E.U16 desc[UR36][R6.64+0x1c0], R10 ;  /* 0x0001c00a06001986 */ /* 0x0003e2000c101524 */
[----:B------:R-:W-:Y:S02]  /*17710*/  F2FP.F16.F32.PACK_AB R3, RZ, R3 ;  /* 0x00000003ff03723e */ /* 0x000fe400000000ff */
[----:B0-----:R-:W-:-:S02]  /*17720*/  PRMT R11, R8, 0x7610, R11 ;  /* 0x00007610080b7816 */ /* 0x001fc4000000000b */
[----:B------:R-:W-:Y:S01]  /*17730*/  PRMT R18, R3, 0x7610, R18 ;  /* 0x0000761003127816 */ /* 0x000fe20000000012 */
[----:B------:R0:W-:Y:S01]  /*17740*/  @P0 STG.E.U16 desc[UR36][R6.64+0x1c2], R13 ;  /* 0x0001c20d06000986 */ /* 0x0001e2000c101524 */
[----:B-1----:R-:W-:Y:S01]  /*17750*/  PRMT R10, R9, 0x7610, R10 ;  /* 0x00007610090a7816 */ /* 0x002fe2000000000a */
[----:B------:R-:W-:-:S04]  /*17760*/  FMUL R3, R157, R2 ;  /* 0x000000029d037220 */ /* 0x000fc80000400000 */
[----:B------:R-:W-:Y:S01]  /*17770*/  @P4 STG.E.U16 desc[UR36][R4.64+0x1d0], R10 ;  /* 0x0001d00a04004986 */ /* 0x000fe2000c101524 */
[----:B------:R-:W-:-:S03]  /*17780*/  ISETP.GT.AND P4, PT, R0, 0xe9, P2 ;  /* 0x000000e90000780c */ /* 0x000fc60001784270 */
[----:B------:R1:W-:Y:S01]  /*17790*/  @P5 STG.E.U16 desc[UR36][R4.64+0x1d2], R11 ;  /* 0x0001d20b04005986 */ /* 0x0003e2000c101524 */
[----:B------:R-:W-:-:S03]  /*177a0*/  ISETP.GT.AND P5, PT, R0, 0xf0, P3 ;  /* 0x000000f00000780c */ /* 0x000fc60001fa4270 */
[----:B------:R-:W-:Y:S01]  /*177b0*/  @P6 STG.E.U16 desc[UR36][R6.64+0x1d0], R18 ;  /* 0x0001d01206006986 */ /* 0x000fe2000c101524 */
[----:B------:R-:W-:Y:S01]  /*177c0*/  ISETP.GT.AND P6, PT, R0, 0xf1, P3 ;  /* 0x000000f10000780c */ /* 0x000fe20001fc4270 */
[-C--:B------:R-:W-:Y:S01]  /*177d0*/  FMUL R8, R156, R2.reuse ;  /* 0x000000029c087220 */ /* 0x080fe20000400000 */
[----:B------:R-:W-:Y:S01]  /*177e0*/  FMUL R9, R155, R2 ;  /* 0x000000029b097220 */ /* 0x000fe20000400000 */
[----:B0-----:R-:W-:-:S03]  /*177f0*/  F2FP.F16.F32.PACK_AB R13, RZ, R3 ;  /* 0x00000003ff0d723e */ /* 0x001fc600000000ff */
[----:B------:R-:W-:Y:S02]  /*17800*/  F2FP.F16.F32.PACK_AB R14, RZ, R8 ;  /* 0x00000008ff0e723e */ /* 0x000fe400000000ff */
[----:B------:R-:W-:Y:S01]  /*17810*/  F2FP.F16.F32.PACK_AB R15, RZ, R9 ;  /* 0x00000009ff0f723e */ /* 0x000fe200000000ff */
[----:B------:R-:W-:Y:S01]  /*17820*/  @P4 STG.E.U16 desc[UR36][R6.64+0x1d2], R13 ;  /* 0x0001d20d06004986 */ /* 0x000fe2000c101524 */
[----:B------:R-:W-:-:S03]  /*17830*/  ISETP.GT.AND P4, PT, R0, 0xf1, P2 ;  /* 0x000000f10000780c */ /* 0x000fc60001784270 */
[----:B------:R-:W-:Y:S04]  /*17840*/  @P5 STG.E.U16 desc[UR36][R4.64+0x1e0], R14 ;  /* 0x0001e00e04005986 */ /* 0x000fe8000c101524 */
[----:B------:R-:W-:Y:S01]  /*17850*/  @P6 STG.E.U16 desc[UR36][R4.64+0x1e2], R15 ;  /* 0x0001e20f04006986 */ /* 0x000fe2000c101524 */
[----:B------:R-:W-:Y:S01]  /*17860*/  ISETP.GT.AND P6, PT, R0, 0xf0, P2 ;  /* 0x000000f00000780c */ /* 0x000fe200017c4270 */
[-C--:B-1----:R-:W-:Y:S01]  /*17870*/  FMUL R11, R154, R2.reuse ;  /* 0x000000029a0b7220 */ /* 0x082fe20000400000 */
[----:B------:R-:W-:-:S04]  /*17880*/  FMUL R12, R23, R2 ;  /* 0x00000002170c7220 */ /* 0x000fc80000400000 */
[----:B------:R-:W-:Y:S02]  /*17890*/  F2FP.F16.F32.PACK_AB R11, RZ, R11 ;  /* 0x0000000bff0b723e */ /* 0x000fe400000000ff */
[----:B------:R-:W-:Y:S02]  /*178a0*/  F2FP.F16.F32.PACK_AB R12, RZ, R12 ;  /* 0x0000000cff0c723e */ /* 0x000fe400000000ff */
[C---:B------:R-:W-:Y:S02]  /*178b0*/  ISETP.GT.AND P5, PT, R0.reuse, 0xf8, P3 ;  /* 0x000000f80000780c */ /* 0x040fe40001fa4270 */
[----:B------:R-:W-:Y:S01]  /*178c0*/  ISETP.GT.AND P3, PT, R0, 0xf9, P3 ;  /* 0x000000f90000780c */ /* 0x000fe20001f64270 */
[----:B------:R-:W-:Y:S01]  /*178d0*/  @P6 STG.E.U16 desc[UR36][R6.64+0x1e0], R11 ;  /* 0x0001e00b06006986 */ /* 0x000fe2000c101524 */
[----:B------:R-:W-:-:S03]  /*178e0*/  FMUL R10, R22, R2 ;  /* 0x00000002160a7220 */ /* 0x000fc60000400000 */
[----:B------:R0:W-:Y:S01]  /*178f0*/  @P4 STG.E.U16 desc[UR36][R6.64+0x1e2], R12 ;  /* 0x0001e20c06004986 */ /* 0x0001e2000c101524 */
[----:B------:R-:W-:Y:S01]  /*17900*/  ISETP.GT.AND P4, PT, R0, 0xf8, P2 ;  /* 0x000000f80000780c */ /* 0x000fe20001784270 */
[-C--:B------:R-:W-:Y:S01]  /*17910*/  FMUL R9, R21, R2.reuse ;  /* 0x0000000215097220 */ /* 0x080fe20000400000 */
[-C--:B------:R-:W-:Y:S01]  /*17920*/  FMUL R8, R19, R2.reuse ;  /* 0x0000000213087220 */ /* 0x080fe20000400000 */
[----:B------:R-:W-:Y:S01]  /*17930*/  FMUL R3, R20, R2 ;  /* 0x0000000214037220 */ /* 0x000fe20000400000 */
[----:B------:R-:W-:Y:S02]  /*17940*/  F2FP.F16.F32.PACK_AB R10, RZ, R10 ;  /* 0x0000000aff0a723e */ /* 0x000fe400000000ff */
[----:B------:R-:W-:Y:S02]  /*17950*/  ISETP.GT.AND P2, PT, R0, 0xf9, P2 ;  /* 0x000000f90000780c */ /* 0x000fe40001744270 */
[----:B------:R-:W-:Y:S02]  /*17960*/  F2FP.F16.F32.PACK_AB R9, RZ, R9 ;  /* 0x00000009ff09723e */ /* 0x000fe400000000ff */
[----:B------:R-:W-:-:S02]  /*17970*/  F2FP.F16.F32.PACK_AB R8, RZ, R8 ;  /* 0x00000008ff08723e */ /* 0x000fc400000000ff */
[----:B------:R-:W-:Y:S01]  /*17980*/  F2FP.F16.F32.PACK_AB R3, RZ, R3 ;  /* 0x00000003ff03723e */ /* 0x000fe200000000ff */
[----:B------:R-:W-:Y:S01]  /*17990*/  @P5 STG.E.U16 desc[UR36][R4.64+0x1f0], R10 ;  /* 0x0001f00a04005986 */ /* 0x000fe2000c101524 */
[----:B0-----:R-:W-:Y:S01]  /*179a0*/  PRMT R12, R8, 0x7610, R12 ;  /* 0x00007610080c7816 */ /* 0x001fe2000000000c */
[----:B------:R-:W-:Y:S01]  /*179b0*/  @P4 IMAD.MOV.U32 R8, RZ, RZ, R6 ;  /* 0x000000ffff084224 */ /* 0x000fe200078e0006 */
[----:B------:R-:W-:Y:S01]  /*179c0*/  PRMT R11, R3, 0x7610, R11 ;  /* 0x00007610030b7816 */ /* 0x000fe2000000000b */
[----:B------:R0:W-:Y:S01]  /*179d0*/  @P3 STG.E.U16 desc[UR36][R4.64+0x1f2], R9 ;  /* 0x0001f20904003986 */ /* 0x0001e2000c101524 */
[----:B------:R-:W-:Y:S01]  /*179e0*/  USHF.L.U32 UR12, UR8, 0x8, URZ ;  /* 0x00000008080c7899 */ /* 0x000fe2000800063f */
[----:B------:R-:W-:Y:S01]  /*179f0*/  ISETP.GT.AND P1, PT, R153, 0x80, PT ;  /* 0x000000809900780c */ /* 0x000fe20003f24270 */
[----:B------:R-:W-:Y:S01]  /*17a00*/  USHF.L.U64.HI UR11, UR8, 0x8, UR9 ;  /* 0x00000008080b7899 */ /* 0x000fe20008010209 */
[----:B0-----:R-:W-:-:S03]  /*17a10*/  @P4 MOV R9, R7 ;  /* 0x0000000700094202 */ /* 0x001fc60000000f00 */
[----:B------:R-:W-:Y:S02]  /*17a20*/  IMAD.U32 R3, RZ, RZ, UR12 ;  /* 0x0000000cff037e24 */ /* 0x000fe4000f8e00ff */
[----:B------:R0:W-:Y:S01]  /*17a30*/  @P4 STG.E.U16 desc[UR36][R8.64+0x1f0], R11 ;  /* 0x0001f00b08004986 */ /* 0x0001e2000c101524 */
[C---:B------:R-:W-:Y:S02]  /*17a40*/  ISETP.GT.AND P3, PT, R0.reuse, RZ, P1 ;  /* 0x000000ff0000720c */ /* 0x040fe40000f64270 */
[----:B------:R-:W-:Y:S01]  /*17a50*/  ISETP.GT.AND P4, PT, R0, 0x1, P1 ;  /* 0x000000010000780c */ /* 0x000fe20000f84270 */
[-C--:B------:R-:W-:Y:S01]  /*17a60*/  FMUL R24, R24, R2.reuse ;  /* 0x0000000218187220 */ /* 0x080fe20000400000 */
[----:B------:R-:W-:Y:S01]  /*17a70*/  FMUL R25, R25, R2 ;  /* 0x0000000219197220 */ /* 0x000fe20000400000 */
[----:B0-----:R-:W-:Y:S01]  /*17a80*/  @P2 IMAD.MOV.U32 R8, RZ, RZ, R6 ;  /* 0x000000ffff082224 */ /* 0x001fe200078e0006 */
[----:B------:R-:W-:Y:S01]  /*17a90*/  @P2 MOV R9, R7 ;  /* 0x0000000700092202 */ /* 0x000fe20000000f00 */
[----:B------:R-:W-:-:S04]  /*17aa0*/  IMAD.U32 R7, RZ, RZ, UR11 ;  /* 0x0000000bff077e24 */ /* 0x000fc8000f8e00ff */
[----:B------:R0:W-:Y:S01]  /*17ab0*/  @P2 STG.E.U16 desc[UR36][R8.64+0x1f2], R12 ;  /* 0x0001f20c08002986 */ /* 0x0001e2000c101524 */
[C---:B------:R-:W-:Y:S02]  /*17ac0*/  IADD3 R6, P2, P6, R4.reuse, UR5, R3 ;  /* 0x0000000504067c10 */ /* 0x040fe4000fe5e003 */
[----:B------:R-:W-:Y:S02]  /*17ad0*/  IADD3 R4, P5, R4, UR12, RZ ;  /* 0x0000000c04047c10 */ /* 0x000fe4000ffbe0ff */
[----:B------:R-:W-:Y:S02]  /*17ae0*/  IADD3.X R7, R5, UR4, R7, P2, P6 ;  /* 0x0000000405077c10 */ /* 0x000fe400097ec407 */
[----:B------:R-:W-:Y:S02]  /*17af0*/  ISETP.GT.AND P0, PT, R153, 0x88, PT ;  /* 0x000000889900780c */ /* 0x000fe40003f04270 */
[----:B------:R-:W-:Y:S02]  /*17b00*/  F2FP.F16.F32.PACK_AB R24, RZ, R24 ;  /* 0x00000018ff18723e */ /* 0x000fe400000000ff */
[----:B------:R-:W-:-:S02]  /*17b10*/  IADD3.X R5, R5, UR11, RZ, P5, !PT ;  /* 0x0000000b05057c10 */ /* 0x000fc4000affe4ff */
[----:B------:R-:W-:Y:S02]  /*17b20*/  F2FP.F16.F32.PACK_AB R25, RZ, R25 ;  /* 0x00000019ff19723e */ /* 0x000fe400000000ff */
[C---:B------:R-:W-:Y:S01]  /*17b30*/  ISETP.GT.AND P2, PT, R0.reuse, RZ, P0 ;  /* 0x000000ff0000720c */ /* 0x040fe20000744270 */
[----:B------:R-:W-:Y:S01]  /*17b40*/  @P3 STG.E.U16 desc[UR36][R4.64], R24 ;  /* 0x0000001804003986 */ /* 0x000fe2000c101524 */
[----:B------:R-:W-:Y:S01]  /*17b50*/  ISETP.GT.AND P3, PT, R0, 0x1, P0 ;  /* 0x000000010000780c */ /* 0x000fe20000764270 */
[-C--:B------:R-:W-:Y:S02]  /*17b60*/  FMUL R26, R26, R2.reuse ;  /* 0x000000021a1a7220 */ /* 0x080fe40000400000 */
[----:B------:R-:W-:Y:S01]  /*17b70*/  @P4 STG.E.U16 desc[UR36][R4.64+0x2], R25 ;  /* 0x0000021904004986 */ /* 0x000fe2000c101524 */
[----:B------:R-:W-:Y:S01]  /*17b80*/  ISETP.GT.AND P4, PT, R0, 0x8, P1 ;  /* 0x000000080000780c */ /* 0x000fe20000f84270 */
[-C--:B------:R-:W-:Y:S01]  /*17b90*/  FMUL R27, R27, R2.reuse ;  /* 0x000000021b1b7220 */ /* 0x080fe20000400000 */
[----:B0-----:R-:W-:Y:S01]  /*17ba0*/  IADD3 R8, P5, R4, UR5, RZ ;  /* 0x0000000504087c10 */ /* 0x001fe2000ffbe0ff */
[----:B------:R-:W-:Y:S01]  /*17bb0*/  FMUL R28, R28, R2 ;  /* 0x000000021c1c7220 */ /* 0x000fe20000400000 */
[----:B------:R-:W-:-:S02]  /*17bc0*/  F2FP.F16.F32.PACK_AB R26, RZ, R26 ;  /* 0x0000001aff1a723e */ /* 0x000fc400000000ff */
[----:B------:R-:W-:Y:S02]  /*17bd0*/  IADD3.X R9, R5, UR4, RZ, P5, !PT ;  /* 0x0000000405097c10 */ /* 0x000fe4000affe4ff */
[----:B------:R-:W-:Y:S02]  /*17be0*/  F2FP.F16.F32.PACK_AB R27, RZ, R27 ;  /* 0x0000001bff1b723e */ /* 0x000fe400000000ff */
[----:B------:R-:W-:Y:S01]  /*17bf0*/  F2FP.F16.F32.PACK_AB R28, RZ, R28 ;  /* 0x0000001cff1c723e */ /* 0x000fe200000000ff */
[----:B------:R-:W-:Y:S01]  /*17c00*/  @P2 STG.E.U16 desc[UR36][R8.64], R26 ;  /* 0x0000001a08002986 */ /* 0x000fe2000c101524 */
[C---:B------:R-:W-:Y:S02]  /*17c10*/  ISETP.GT.AND P5, PT, R0.reuse, 0x9, P1 ;  /* 0x000000090000780c */ /* 0x040fe40000fa4270 */
[C---:B------:R-:W-:Y:S01]  /*17c20*/  ISETP.GT.AND P2, PT, R0.reuse, 0x8, P0 ;  /* 0x000000080000780c */ /* 0x040fe20000744270 */
[----:B------:R-:W-:Y:S01]  /*17c30*/  @P3 STG.E.U16 desc[UR36][R8.64+0x2], R27 ;  /* 0x0000021b08003986 */ /* 0x000fe2000c101524 */
[-C--:B------:R-:W-:Y:S01]  /*17c40*/  FMUL R29, R29, R2.reuse ;  /* 0x000000021d1d7220 */ /* 0x080fe20000400000 */
[----:B------:R-:W-:Y:S01]  /*17c50*/  ISETP.GT.AND P3, PT, R0, 0x9, P0 ;  /* 0x000000090000780c */ /* 0x000fe20000764270 */
[-C--:B------:R-:W-:Y:S01]  /*17c60*/  FMUL R30, R30, R2.reuse ;  /* 0x000000021e1e7220 */ /* 0x080fe20000400000 */
[----:B------:R-:W-:Y:S01]  /*17c70*/  @P4 STG.E.U16 desc[UR36][R4.64+0x10], R28 ;  /* 0x0000101c04004986 */ /* 0x000fe2000c101524 */
[----:B------:R-:W-:Y:S01]  /*17c80*/  ISETP.GT.AND P4, PT, R0, 0x10, P1 ;  /* 0x000000100000780c */ /* 0x000fe20000f84270 */
[-C--:B------:R-:W-:Y:S01]  /*17c90*/  FMUL R31, R31, R2.reuse ;  /* 0x000000021f1f7220 */ /* 0x080fe20000400000 */
[----:B------:R-:W-:Y:S01]  /*17ca0*/  IADD3 R10, P6, R4, UR5, RZ ;  /* 0x00000005040a7c10 */ /* 0x000fe2000ffde0ff */
[----:B------:R-:W-:Y:S01]  /*17cb0*/  FMUL R32, R32, R2 ;  /* 0x0000000220207220 */ /* 0x000fe20000400000 */
[----:B------:R-:W-:-:S02]  /*17cc0*/  F2FP.F16.F32.PACK_AB R29, RZ, R29 ;  /* 0x0000001dff1d723e */ /* 0x000fc400000000ff */
[----:B------:R-:W-:Y:S02]  /*17cd0*/  F2FP.F16.F32.PACK_AB R30, RZ, R30 ;  /* 0x0000001eff1e723e */ /* 0x000fe400000000ff */
[----:B------:R-:W-:Y:S02]  /*17ce0*/  IADD3.X R11, R5, UR4, RZ, P6, !PT ;  /* 0x00000004050b7c10 */ /* 0x000fe4000b7fe4ff */
[----:B------:R-:W-:Y:S01]  /*17cf0*/  F2FP.F16.F32.PACK_AB R31, RZ, R31 ;  /* 0x0000001fff1f723e */ /* 0x000fe200000000ff */
[----:B------:R-:W-:Y:S01]  /*17d00*/  @P5 STG.E.U16 desc[UR36][R4.64+0x12], R29 ;  /* 0x0000121d04005986 */ /* 0x000fe2000c101524 */
[----:B------:R-:W-:Y:S02]  /*17d10*/  F2FP.F16.F32.PACK_AB R32, RZ, R32 ;  /* 0x00000020ff20723e */ /* 0x000fe400000000ff */
[C---:B------:R-:W-:Y:S01]  /*17d20*/  ISETP.GT.AND P5, PT, R0.reuse, 0x11, P1 ;  /* 0x000000110000780c */ /* 0x040fe20000fa4270 */
[----:B------:R-:W-:Y:S01]  /*17d30*/  @P2 STG.E.U16 desc[UR36][R10.64+0x10], R30 ;  /* 0x0000101e0a002986 */ /* 0x000fe2000c101524 */
[----:B------:R-:W-:Y:S01]  /*17d40*/  ISETP.GT.AND P2, PT, R0, 0x10, P0 ;  /* 0x000000100000780c */ /* 0x000fe20000744270 */
[----:B------:R-:W-:-:S02]  /*17d50*/  FMUL R33, R33, R2 ;  /* 0x0000000221217220 */ /* 0x000fc40000400000 */
[----:B------:R-:W-:Y:S01]  /*17d60*/  @P3 STG.E.U16 desc[UR36][R6.64+0x12], R31 ;  /* 0x0000121f06003986 */ /* 0x000fe2000c101524 */
[----:B------:R-:W-:Y:S01]  /*17d70*/  ISETP.GT.AND P3, PT, R0, 0x11, P0 ;  /* 0x000000110000780c */ /* 0x000fe20000764270 */
[-C--:B------:R-:W-:Y:S02]  /*17d80*/  FMUL R34, R34, R2.reuse ;  /* 0x0000000222227220 */ /* 0x080fe40000400000 */
[----:B------:R-:W-:Y:S01]  /*17d90*/  @P4 STG.E.U16 desc[UR36][R4.64+0x20], R32 ;  /* 0x0000202004004986 */ /* 0x000fe2000c101524 */
[----:B------:R-:W-:Y:S01]  /*17da0*/  ISETP.GT.AND P4, PT, R0, 0x18, P1 ;  /* 0x000000180000780c */ /* 0x000fe20000f84270 */
[-C--:B------:R-:W-:Y:S01]  /*17db0*/  FMUL R35, R35, R2.reuse ;  /* 0x0000000223237220 */ /* 0x080fe20000400000 */
[----:B------:R-:W-:Y:S01]  /*17dc0*/  FMUL R36, R36, R2 ;  /* 0x0000000224247220 */ /* 0x000fe20000400000 */
[----:B------:R-:W-:Y:S02]  /*17dd0*/  F2FP.F16.F32.PACK_AB R33, RZ, R33 ;  /* 0x00000021ff21723e */ /* 0x000fe400000000ff */
[----:B------:R-:W-:-:S02]  /*17de0*/  F2FP.F16.F32.PACK_AB R34, RZ, R34 ;  /* 0x00000022ff22723e */ /* 0x000fc400000000ff */
[----:B------:R-:W-:Y:S01]  /*17df0*/  F2FP.F16.F32.PACK_AB R35, RZ, R35 ;  /* 0x00000023ff23723e */ /* 0x000fe200000000ff */
[----:B------:R-:W-:Y:S01]  /*17e00*/  @P5 STG.E.U16 desc[UR36][R4.64+0x22], R33 ;  /* 0x0000222104005986 */ /* 0x000fe2000c101524 */
[----:B------:R-:W-:Y:S02]  /*17e10*/  F2FP.F16.F32.PACK_AB R36, RZ, R36 ;  /* 0x00000024ff24723e */ /* 0x000fe400000000ff */
[C---:B------:R-:W-:Y:S01]  /*17e20*/  ISETP.GT.AND P5, PT, R0.reuse, 0x19, P1 ;  /* 0x000000190000780c */ /* 0x040fe20000fa4270 */
[----:B------:R-:W-:Y:S01]  /*17e30*/  @P2 STG.E.U16 desc[UR36][R6.64+0x20], R34 ;  /* 0x0000202206002986 */ /* 0x000fe2000c101524 */
[C---:B------:R-:W-:Y:S01]  /*17e40*/  ISETP.GT.AND P2, PT, R0.reuse, 0x18, P0 ;  /* 0x000000180000780c */ /* 0x040fe20000744270 */
[-C--:B------:R-:W-:Y:S02]  /*17e50*/  FMUL R37, R37, R2.reuse ;  /* 0x0000000225257220 */ /* 0x080fe40000400000 */
[----:B------:R-:W-:Y:S01]  /*17e60*/  @P3 STG.E.U16 desc[UR36][R6.64+0x22], R35 ;  /* 0x0000222306003986 */ /* 0x000fe2000c101524 */
[----:B------:R-:W-:Y:S01]  /*17e70*/  ISETP.GT.AND P3, PT, R0, 0x19, P0 ;  /* 0x000000190000780c */ /* 0x000fe20000764270 */
[----:B------:R-:W-:-:S02]  /*17e80*/  FMUL R38, R38, R2 ;  /* 0x0000000226267220 */ /* 0x000fc40000400000 */
[----:B------:R-:W-:Y:S01]  /*17e90*/  @P4 STG.E.U16 desc[UR36][R4.64+0x30], R36 ;  /* 0x0000302404004986 */ /* 0x000fe2000c101524 */
[----:B------:R-:W-:Y:S01]  /*17ea0*/  ISETP.GT.AND P4, PT, R0, 0x20, P1 ;  /* 0x000000200000780c */ /* 0x000fe20000f84270 */
[-C--:B------:R-:W-:Y:S01]  /*17eb0*/  FMUL R39, R39, R2.reuse ;  /* 0x0000000227277220 */ /* 0x080fe20000400000 */
[----:B------:R-:W-:Y:S01]  /*17ec0*/  FMUL R40, R40, R2 ;  /* 0x0000000228287220 */ /* 0x000fe20000400000 */
[----:B------:R-:W-:Y:S02]  /*17ed0*/  F2FP.F16.F32.PACK_AB R37, RZ, R37 ;  /* 0x00000025ff25723e */ /* 0x000fe400000000ff */
[----:B------:R-:W-:Y:S02]  /*17ee0*/  F2FP.F16.F32.PACK_AB R38, RZ, R38 ;  /* 0x00000026ff26723e */ /* 0x000fe400000000ff */
[----:B------:R-:W-:Y:S01]  /*17ef0*/  F2FP.F16.F32.PACK_AB R39, RZ, R39 ;  /* 0x00000027ff27723e */ /* 0x000fe200000000ff */
[----:B------:R-:W-:Y:S01]  /*17f00*/  @P5 STG.E.U16 desc[UR36][R4.64+0x32], R37 ;  /* 0x0000322504005986 */ /* 0x000fe2000c101524 */
[----:B------:R-:W-:-:S02]  /*17f10*/  F2FP.F16.F32.PACK_AB R40, RZ, R40 ;  /* 0x00000028ff28723e */ /* 0x000fc400000000ff */
[C---:B------:R-:W-:Y:S01]  /*17f20*/  ISETP.GT.AND P5, PT, R0.reuse, 0x21, P1 ;  /* 0x000000210000780c */ /* 0x040fe20000fa4270 */
[----:B------:R-:W-:Y:S01]  /*17f30*/  @P2 STG.E.U16 desc[UR36][R6.64+0x30], R38 ;  /* 0x0000302606002986 */ /* 0x000fe2000c101524 */
[C---:B------:R-:W-:Y:S01]  /*17f40*/  ISETP.GT.AND P2, PT, R0.reuse, 0x20, P0 ;  /* 0x000000200000780c */ /* 0x040fe20000744270 */
[-C--:B------:R-:W-:Y:S02]  /*17f50*/  FMUL R41, R41, R2.reuse ;  /* 0x0000000229297220 */ /* 0x080fe40000400000 */
[----:B------:R-:W-:Y:S01]  /*17f60*/  @P3 STG.E.U16 desc[UR36][R6.64+0x32], R39 ;  /* 0x0000322706003986 */ /* 0x000fe2000c101524 */
[----:B------:R-:W-:Y:S01]  /*17f70*/  ISETP.GT.AND P3, PT, R0, 0x21, P0 ;  /* 0x000000210000780c */ /* 0x000fe20000764270 */
[-C--:B------:R-:W-:Y:S02]  /*17f80*/  FMUL R42, R42, R2.reuse ;  /* 0x000000022a2a7220 */ /* 0x080fe40000400000 */
[----:B------:R-:W-:Y:S01]  /*17f90*/  @P4 STG.E.U16 desc[UR36][R4.64+0x40], R40 ;  /* 0x0000402804004986 */ /* 0x000fe2000c101524 */
[----:B------:R-:W-:Y:S01]  /*17fa0*/  ISETP.GT.AND P4, PT, R0, 0x28, P1 ;  /* 0x000000280000780c */ /* 0x000fe20000f84270 */
[-C--:B------:R-:W-:Y:S01]  /*17fb0*/  FMUL R43, R43, R2.reuse ;  /* 0x000000022b2b7220 */ /* 0x080fe20000400000 */
[----:B------:R-:W-:Y:S01]  /*17fc0*/  FMUL R44, R44, R2 ;  /* 0x000000022c2c7220 */ /* 0x000fe20000400000 */
[----:B------:R-:W-:-:S02]  /*17fd0*/  F2FP.F16.F32.PACK_AB R41, RZ, R41 ;  /* 0x00000029ff29723e */ /* 0x000fc400000000ff */
[----:B------:R-:W-:Y:S02]  /*17fe0*/  F2FP.F16.F32.PACK_AB R42, RZ, R42 ;  /* 0x0000002aff2a723e */ /* 0x000fe400000000ff */
        /* <DEDUP_REMOVED lines=357> */
[----:B------:R-:W-:Y:S01]  /*19640*/  ISETP.GT.AND P2, PT, R0, 0xd8, P0 ;  /* 0x000000d80000780c */ /* 0x000fe20000744270 */
[-C--:B------:R-:W-:Y:S02]  /*19650*/  FMUL R133, R133, R2.reuse ;  /* 0x0000000285857220 */ /* 0x080fe40000400000 */
[----:B------:R-:W-:Y:S01]  /*19660*/  @P3 STG.E.U16 desc[UR36][R6.64+0x1a2], R131 ;  /* 0x0001a28306003986 */ /* 0x000fe2000c101524 */
[----:B------:R-:W-:-:S03]  /*19670*/  FMUL R134, R134, R2 ;  /* 0x0000000286867220 */ /* 0x000fc60000400000 */
[----:B------:R-:W-:Y:S01]  /*19680*/  @P4 STG.E.U16 desc[UR36][R4.64+0x1b0], R132 ;  /* 0x0001b08404004986 */ /* 0x000fe2000c101524 */
[C---:B------:R-:W-:Y:S01]  /*19690*/  ISETP.GT.AND P4, PT, R0.reuse, 0xd9, P0 ;  /* 0x000000d90000780c */ /* 0x040fe20000784270 */
[----:B------:R-:W-:Y:S01]  /*196a0*/  FMUL R135, R135, R2 ;  /* 0x0000000287877220 */ /* 0x000fe20000400000 */
[----:B------:R-:W-:Y:S02]  /*196b0*/  F2FP.F16.F32.PACK_AB R133, RZ, R133 ;  /* 0x00000085ff85723e */ /* 0x000fe400000000ff */
[----:B------:R-:W-:Y:S02]  /*196c0*/  F2FP.F16.F32.PACK_AB R134, RZ, R134 ;  /* 0x00000086ff86723e */ /* 0x000fe400000000ff */
[----:B------:R-:W-:Y:S01]  /*196d0*/  F2FP.F16.F32.PACK_AB R135, RZ, R135 ;  /* 0x00000087ff87723e */ /* 0x000fe200000000ff */
[----:B------:R-:W-:Y:S01]  /*196e0*/  @P5 STG.E.U16 desc[UR36][R4.64+0x1b2], R133 ;  /* 0x0001b28504005986 */ /* 0x000fe2000c101524 */
[----:B------:R-:W-:-:S03]  /*196f0*/  ISETP.GT.AND P5, PT, R0, 0xe0, P1 ;  /* 0x000000e00000780c */ /* 0x000fc60000fa4270 */
[----:B------:R-:W-:Y:S01]  /*19700*/  @P2 STG.E.U16 desc[UR36][R6.64+0x1b0], R134 ;  /* 0x0001b08606002986 */ /* 0x000fe2000c101524 */
[----:B------:R-:W-:Y:S01]  /*19710*/  ISETP.GT.AND P2, PT, R0, 0xe1, P1 ;  /* 0x000000e10000780c */ /* 0x000fe20000f44270 */
[-C--:B------:R-:W-:Y:S01]  /*19720*/  FMUL R136, R136, R2.reuse ;  /* 0x0000000288887220 */ /* 0x080fe20000400000 */
[C---:B------:R-:W-:Y:S01]  /*19730*/  ISETP.GT.AND P3, PT, R0.reuse, 0xe0, P0 ;  /* 0x000000e00000780c */ /* 0x040fe20000764270 */
[----:B------:R-:W-:Y:S01]  /*19740*/  @P4 STG.E.U16 desc[UR36][R6.64+0x1b2], R135 ;  /* 0x0001b28706004986 */ /* 0x000fe2000c101524 */
[-C--:B------:R-:W-:Y:S01]  /*19750*/  FMUL R137, R137, R2.reuse ;  /* 0x0000000289897220 */ /* 0x080fe20000400000 */
[----:B------:R-:W-:Y:S01]  /*19760*/  ISETP.GT.AND P4, PT, R0, 0xe1, P0 ;  /* 0x000000e10000780c */ /* 0x000fe20000784270 */
[-C--:B------:R-:W-:Y:S01]  /*19770*/  FMUL R138, R138, R2.reuse ;  /* 0x000000028a8a7220 */ /* 0x080fe20000400000 */
[----:B------:R-:W-:Y:S01]  /*19780*/  FMUL R139, R139, R2 ;  /* 0x000000028b8b7220 */ /* 0x000fe20000400000 */
[----:B------:R-:W-:Y:S02]  /*19790*/  F2FP.F16.F32.PACK_AB R136, RZ, R136 ;  /* 0x00000088ff88723e */ /* 0x000fe400000000ff */
[----:B------:R-:W-:-:S02]  /*197a0*/  F2FP.F16.F32.PACK_AB R137, RZ, R137 ;  /* 0x00000089ff89723e */ /* 0x000fc400000000ff */
[----:B------:R-:W-:Y:S02]  /*197b0*/  F2FP.F16.F32.PACK_AB R138, RZ, R138 ;  /* 0x0000008aff8a723e */ /* 0x000fe400000000ff */
[----:B------:R-:W-:Y:S01]  /*197c0*/  F2FP.F16.F32.PACK_AB R139, RZ, R139 ;  /* 0x0000008bff8b723e */ /* 0x000fe200000000ff */
[----:B------:R-:W-:Y:S01]  /*197d0*/  @P5 STG.E.U16 desc[UR36][R4.64+0x1c0], R136 ;  /* 0x0001c08804005986 */ /* 0x000fe2000c101524 */
[----:B------:R-:W-:-:S03]  /*197e0*/  ISETP.GT.AND P5, PT, R0, 0xe9, P1 ;  /* 0x000000e90000780c */ /* 0x000fc60000fa4270 */
[----:B------:R-:W-:Y:S01]  /*197f0*/  @P2 STG.E.U16 desc[UR36][R4.64+0x1c2], R137 ;  /* 0x0001c28904002986 */ /* 0x000fe2000c101524 */
[C---:B------:R-:W-:Y:S02]  /*19800*/  ISETP.GT.AND P2, PT, R0.reuse, 0xe8, P1 ;  /* 0x000000e80000780c */ /* 0x040fe40000f44270 */
[C---:B------:R-:W-:Y:S01]  /*19810*/  ISETP.GT.AND P6, PT, R0.reuse, 0xe8, P0 ;  /* 0x000000e80000780c */ /* 0x040fe200007c4270 */
[----:B------:R-:W-:Y:S01]  /*19820*/  @P3 STG.E.U16 desc[UR36][R6.64+0x1c0], R138 ;  /* 0x0001c08a06003986 */ /* 0x000fe2000c101524 */
[----:B------:R-:W-:Y:S01]  /*19830*/  ISETP.GT.AND P3, PT, R0, 0xe9, P0 ;  /* 0x000000e90000780c */ /* 0x000fe20000764270 */
[-C--:B------:R-:W-:Y:S01]  /*19840*/  FMUL R140, R140, R2.reuse ;  /* 0x000000028c8c7220 */ /* 0x080fe20000400000 */
[-C--:B------:R-:W-:Y:S01]  /*19850*/  FMUL R141, R141, R2.reuse ;  /* 0x000000028d8d7220 */ /* 0x080fe20000400000 */
[----:B------:R-:W-:Y:S01]  /*19860*/  @P4 STG.E.U16 desc[UR36][R6.64+0x1c2], R139 ;  /* 0x0001c28b06004986 */ /* 0x000fe2000c101524 */
[----:B------:R-:W-:Y:S01]  /*19870*/  ISETP.GT.AND P4, PT, R0, 0xf0, P1 ;  /* 0x000000f00000780c */ /* 0x000fe20000f84270 */
[-C--:B------:R-:W-:Y:S01]  /*19880*/  FMUL R142, R142, R2.reuse ;  /* 0x000000028e8e7220 */ /* 0x080fe20000400000 */
[-C--:B------:R-:W-:Y:S01]  /*19890*/  FMUL R143, R143, R2.reuse ;  /* 0x000000028f8f7220 */ /* 0x080fe20000400000 */
[----:B------:R-:W-:Y:S01]  /*198a0*/  FMUL R144, R144, R2 ;  /* 0x0000000290907220 */ /* 0x000fe20000400000 */
[----:B------:R-:W-:-:S02]  /*198b0*/  F2FP.F16.F32.PACK_AB R140, RZ, R140 ;  /* 0x0000008cff8c723e */ /* 0x000fc400000000ff */
[----:B------:R-:W-:Y:S02]  /*198c0*/  F2FP.F16.F32.PACK_AB R141, RZ, R141 ;  /* 0x0000008dff8d723e */ /* 0x000fe400000000ff */
[----:B------:R-:W-:Y:S02]  /*198d0*/  F2FP.F16.F32.PACK_AB R142, RZ, R142 ;  /* 0x0000008eff8e723e */ /* 0x000fe400000000ff */
[----:B------:R-:W-:Y:S02]  /*198e0*/  F2FP.F16.F32.PACK_AB R143, RZ, R143 ;  /* 0x0000008fff8f723e */ /* 0x000fe400000000ff */
[----:B------:R-:W-:Y:S01]  /*198f0*/  F2FP.F16.F32.PACK_AB R144, RZ, R144 ;  /* 0x00000090ff90723e */ /* 0x000fe200000000ff */
[----:B------:R-:W-:Y:S01]  /*19900*/  @P2 STG.E.U16 desc[UR36][R4.64+0x1d0], R140 ;  /* 0x0001d08c04002986 */ /* 0x000fe2000c101524 */
[----:B------:R-:W-:-:S03]  /*19910*/  ISETP.GT.AND P2, PT, R0, 0xf1, P1 ;  /* 0x000000f10000780c */ /* 0x000fc60000f44270 */
[----:B------:R-:W-:Y:S01]  /*19920*/  @P5 STG.E.U16 desc[UR36][R4.64+0x1d2], R141 ;  /* 0x0001d28d04005986 */ /* 0x000fe2000c101524 */
[----:B------:R-:W-:-:S03]  /*19930*/  ISETP.GT.AND P5, PT, R0, 0xf0, P0 ;  /* 0x000000f00000780c */ /* 0x000fc600007a4270 */
[----:B------:R-:W-:Y:S01]  /*19940*/  @P6 STG.E.U16 desc[UR36][R6.64+0x1d0], R142 ;  /* 0x0001d08e06006986 */ /* 0x000fe2000c101524 */
[----:B------:R-:W-:-:S03]  /*19950*/  FMUL R145, R145, R2 ;  /* 0x0000000291917220 */ /* 0x000fc60000400000 */
[----:B------:R-:W-:Y:S01]  /*19960*/  @P3 STG.E.U16 desc[UR36][R6.64+0x1d2], R143 ;  /* 0x0001d28f06003986 */ /* 0x000fe2000c101524 */
[----:B------:R-:W-:-:S03]  /*19970*/  ISETP.GT.AND P3, PT, R0, 0xf8, P1 ;  /* 0x000000f80000780c */ /* 0x000fc60000f64270 */
[----:B------:R-:W-:Y:S01]  /*19980*/  @P4 STG.E.U16 desc[UR36][R4.64+0x1e0], R144 ;  /* 0x0001e09004004986 */ /* 0x000fe2000c101524 */
[----:B------:R-:W-:Y:S01]  /*19990*/  ISETP.GT.AND P4, PT, R0, 0xf1, P0 ;  /* 0x000000f10000780c */ /* 0x000fe20000784270 */
[-C--:B------:R-:W-:Y:S01]  /*199a0*/  FMUL R146, R146, R2.reuse ;  /* 0x0000000292927220 */ /* 0x080fe20000400000 */
[C---:B------:R-:W-:Y:S01]  /*199b0*/  ISETP.GT.AND P1, PT, R0.reuse, 0xf9, P1 ;  /* 0x000000f90000780c */ /* 0x040fe20000f24270 */
[-C--:B------:R-:W-:Y:S01]  /*199c0*/  FMUL R147, R147, R2.reuse ;  /* 0x0000000293937220 */ /* 0x080fe20000400000 */
[----:B------:R-:W-:Y:S01]  /*199d0*/  ISETP.GT.AND P6, PT, R0, 0xf8, P0 ;  /* 0x000000f80000780c */ /* 0x000fe200007c4270 */
[-C--:B------:R-:W-:Y:S01]  /*199e0*/  FMUL R148, R148, R2.reuse ;  /* 0x0000000294947220 */ /* 0x080fe20000400000 */
[----:B------:R-:W-:Y:S01]  /*199f0*/  FMUL R149, R149, R2 ;  /* 0x0000000295957220 */ /* 0x000fe20000400000 */
[----:B------:R-:W-:Y:S02]  /*19a00*/  F2FP.F16.F32.PACK_AB R145, RZ, R145 ;  /* 0x00000091ff91723e */ /* 0x000fe400000000ff */
[----:B------:R-:W-:-:S02]  /*19a10*/  F2FP.F16.F32.PACK_AB R146, RZ, R146 ;  /* 0x00000092ff92723e */ /* 0x000fc400000000ff */
[----:B------:R-:W-:Y:S02]  /*19a20*/  ISETP.GT.AND P0, PT, R0, 0xf9, P0 ;  /* 0x000000f90000780c */ /* 0x000fe40000704270 */
[----:B------:R-:W-:Y:S01]  /*19a30*/  F2FP.F16.F32.PACK_AB R147, RZ, R147 ;  /* 0x00000093ff93723e */ /* 0x000fe200000000ff */
[----:B------:R-:W-:Y:S01]  /*19a40*/  FMUL R150, R150, R2 ;  /* 0x0000000296967220 */ /* 0x000fe20000400000 */
[----:B------:R-:W-:Y:S02]  /*19a50*/  F2FP.F16.F32.PACK_AB R148, RZ, R148 ;  /* 0x00000094ff94723e */ /* 0x000fe400000000ff */
[----:B------:R-:W-:Y:S01]  /*19a60*/  F2FP.F16.F32.PACK_AB R149, RZ, R149 ;  /* 0x00000095ff95723e */ /* 0x000fe200000000ff */
[----:B------:R-:W-:Y:S01]  /*19a70*/  FMUL R151, R151, R2 ;  /* 0x0000000297977220 */ /* 0x000fe20000400000 */
[----:B------:R-:W-:Y:S01]  /*19a80*/  @P2 STG.E.U16 desc[UR36][R4.64+0x1e2], R145 ;  /* 0x0001e29104002986 */ /* 0x000fe2000c101524 */
[----:B------:R-:W-:-:S03]  /*19a90*/  F2FP.F16.F32.PACK_AB R150, RZ, R150 ;  /* 0x00000096ff96723e */ /* 0x000fc600000000ff */
[----:B------:R-:W-:Y:S01]  /*19aa0*/  @P5 STG.E.U16 desc[UR36][R6.64+0x1e0], R146 ;  /* 0x0001e09206005986 */ /* 0x000fe2000c101524 */
[----:B------:R-:W-:-:S03]  /*19ab0*/  F2FP.F16.F32.PACK_AB R151, RZ, R151 ;  /* 0x00000097ff97723e */ /* 0x000fc600000000ff */
[----:B------:R-:W-:Y:S04]  /*19ac0*/  @P4 STG.E.U16 desc[UR36][R6.64+0x1e2], R147 ;  /* 0x0001e29306004986 */ /* 0x000fe8000c101524 */
[----:B------:R-:W-:Y:S04]  /*19ad0*/  @P3 STG.E.U16 desc[UR36][R4.64+0x1f0], R148 ;  /* 0x0001f09404003986 */ /* 0x000fe8000c101524 */
[----:B------:R0:W-:Y:S02]  /*19ae0*/  @P1 STG.E.U16 desc[UR36][R4.64+0x1f2], R149 ;  /* 0x0001f29504001986 */ /* 0x0001e4000c101524 */
[----:B0-----:R-:W-:Y:S01]  /*19af0*/  @P6 IMAD.MOV.U32 R4, RZ, RZ, R6 ;  /* 0x000000ffff046224 */ /* 0x001fe200078e0006 */
[----:B------:R-:W-:-:S05]  /*19b00*/  @P6 MOV R5, R7 ;  /* 0x0000000700056202 */ /* 0x000fca0000000f00 */
[----:B------:R0:W-:Y:S04]  /*19b10*/  @P6 STG.E.U16 desc[UR36][R4.64+0x1f0], R150 ;  /* 0x0001f09604006986 */ /* 0x0001e8000c101524 */
[----:B------:R0:W-:Y:S02]  /*19b20*/  @P0 STG.E.U16 desc[UR36][R6.64+0x1f2], R151 ;  /* 0x0001f29706000986 */ /* 0x0001e4000c101524 */
.L_x_542:
[----:B------:R-:W-:Y:S05]  /*19b30*/  BSYNC B0 ;  /* 0x0000000000007941 */ /* 0x000fea0003800000 */
.L_x_34:
[----:B0-----:R-:W2:Y:S04]  /*19b40*/  LDL.LU R5, [R1+0x200] ;  /* 0x0002000001057983 */ /* 0x001ea80000300800 */
[----:B------:R-:W2:Y:S01]  /*19b50*/  LDL.LU R4, [R1+0x204] ;  /* 0x0002040001047983 */ /* 0x000ea20000300800 */
[----:B------:R-:W-:Y:S01]  /*19b60*/  ULDC UR4, c[0x0][0xc] ;  /* 0x0000030000047ab9 */ /* 0x000fe20000000800 */
[----:B------:R-:W-:Y:S01]  /*19b70*/  ULDC UR5, c[0x0][0x10] ;  /* 0x0000040000057ab9 */ /* 0x000fe20000000800 */
[----:B-----5:R-:W2:Y:S01]  /*19b80*/  LDC R3, c[0x0][0x14] ;  /* 0x00000500ff037b82 */ /* 0x020ea20000000800 */
[----:B------:R-:W-:Y:S01]  /*19b90*/  UIMAD.WIDE.U32 UR4, UR4, UR5, URZ ;  /* 0x00000005040472a5 */ /* 0x000fe2000f8e003f */
[----:B----4-:R-:W-:Y:S01]  /*19ba0*/  PRMT R0, RZ, 0x7610, R0 ;  /* 0x00007610ff007816 */ /* 0x010fe20000000000 */
[----:B------:R-:W-:Y:S01]  /*19bb0*/  UMOV UR42, 0xffffffff ;  /* 0xffffffff002a7882 */ /* 0x000fe20000000000 */
[----:B------:R-:W-:-:S03]  /*19bc0*/  UMOV UR43, 0xffffffff ;  /* 0xffffffff002b7882 */ /* 0x000fc60000000000 */
[----:B--2---:R-:W-:-:S04]  /*19bd0*/  IMAD.WIDE.U32 R4, R3, UR4, R4 ;  /* 0x0000000403047c25 */ /* 0x004fc8000f8e0004 */
[----:B------:R-:W-:Y:S01]  /*19be0*/  IMAD R3, R3, UR5, RZ ;  /* 0x0000000503037c24 */ /* 0x000fe2000f8e02ff */
[----:B------:R-:W-:Y:S01]  /*19bf0*/  ULDC.64 UR4, c[0x0][0x650] ;  /* 0x0001940000047ab9 */ /* 0x000fe20000000a00 */
[----:B------:R-:W-:Y:S01]  /*19c00*/  IMAD.MOV.U32 R7, RZ, RZ, R4 ;  /* 0x000000ffff077224 */ /* 0x000fe200078e0004 */
[----:B------:R-:W-:Y:S01]  /*19c10*/  ISETP.GE.U32.AND P0, PT, R4, UR4, PT ;  /* 0x0000000404007c0c */ /* 0x000fe2000bf06070 */
[----:B------:R-:W-:-:S05]  /*19c20*/  IMAD.IADD R6, R5, 0x1, R3 ;  /* 0x0000000105067824 */ /* 0x000fca00078e0203 */
[----:B------:R0:W-:Y:S01]  /*19c30*/  STL [R1+0x200], R6 ;  /* 0x0002000601007387 */ /* 0x0001e20000100800 */
[----:B------:R-:W-:-:S03]  /*19c40*/  ISETP.GE.U32.AND.EX P0, PT, R6, UR5, PT, P0 ;  /* 0x0000000506007c0c */ /* 0x000fc6000bf06100 */
[----:B------:R0:W-:Y:S10]  /*19c50*/  STL [R1+0x204], R7 ;  /* 0x0002040701007387 */ /* 0x0001f40000100800 */
[----:B0-----:R-:W-:Y:S05]  /*19c60*/  @P0 BRA `(.L_x_543) ;  /* 0x0000000400880947 */ /* 0x001fea0003800000 */
[----:B------:R-:W0:Y:S01]  /*19c70*/  S2UR UR6, SR_CTAID.X ;  /* 0x00000000000679c3 */ /* 0x000e220000002500 */
[----:B------:R-:W-:Y:S01]  /*19c80*/  ULDC.64 UR12, c[0x0][0x628] ;  /* 0x00018a00000c7ab9 */ /* 0x000fe20000000a00 */
[----:B------:R-:W-:Y:S01]  /*19c90*/  ULDC UR4, c[0x0][0x150] ;  /* 0x0000540000047ab9 */ /* 0x000fe20000000800 */
[----:B------:R-:W-:Y:S01]  /*19ca0*/  ISETP.NE.U32.AND P0, PT, RZ, UR12, PT ;  /* 0x0000000cff007c0c */ /* 0x000fe2000bf05070 */
[----:B------:R-:W-:Y:S01]  /*19cb0*/  ULDC UR15, c[0x0][0x630] ;  /* 0x00018c00000f7ab9 */ /* 0x000fe20000000800 */
[C---:B------:R-:W-:Y:S01]  /*19cc0*/  R2UR UR16, R7.reuse ;  /* 0x00000000071072ca */ /* 0x040fe200000e0000 */
[----:B------:R-:W-:Y:S01]  /*19cd0*/  ULDC UR19, c[0x0][0x154] ;  /* 0x0000550000137ab9 */ /* 0x000fe20000000800 */
[----:B------:R-:W-:Y:S01]  /*19ce0*/  ISETP.NE.AND.EX P0, PT, RZ, UR13, PT, P0 ;  /* 0x0000000dff007c0c */ /* 0x000fe2000bf05300 */
[----:B------:R-:W2:Y:S01]  /*19cf0*/  S2UR UR18, SR_CTAID.Y ;  /* 0x00000000001279c3 */ /* 0x000ea20000002600 */
[----:B------:R-:W-:Y:S02]  /*19d00*/  R2UR UR17, R6 ;  /* 0x00000000061172ca */ /* 0x000fe400000e0000 */
[----:B------:R-:W-:-:S02]  /*19d10*/  R2UR UR10, R7 ;  /* 0x00000000070a72ca */ /* 0x000fc400000e0000 */
[----:B------:R-:W-:Y:S02]  /*19d20*/  R2UR UR11, R6 ;  /* 0x00000000060b72ca */ /* 0x000fe400000e0000 */
[----:B0-----:R-:W-:-:S05]  /*19d30*/  I2FP.F32.U32 R0, UR6 ;  /* 0x0000000600007c45 */ /* 0x001fca0008201000 */
[----:B------:R-:W-:-:S04]  /*19d40*/  FMUL R0, R0, UR4 ;  /* 0x0000000400007c20 */ /* 0x000fc80008400000 */
[----:B------:R0:W4:Y:S01]  /*19d50*/  F2I.U32.TRUNC.NTZ R3, R0 ;  /* 0x0000000000037305 */ /* 0x000122000020f000 */
[----:B--2---:R-:W-:Y:S05]  /*19d60*/  @!P0 BRA `(.L_x_544) ;  /* 0x0000000000308947 */ /* 0x004fea0003800000 */
        /* <DEDUP_REMOVED lines=12> */
.L_x_544:
[----:B------:R-:W-:Y:S01]  /*19e30*/  USHF.R.U64 UR43, UR10, UR15, UR11 ;  /* 0x0000000f0a2b7299 */ /* 0x000fe2000800120b */
[----:B0-----:R-:W-:Y:S01]  /*19e40*/  I2FP.F32.U32 R0, UR18 ;  /* 0x0000001200007c45 */ /* 0x001fe20008201000 */
[----:B------:R-:W-:Y:S02]  /*19e50*/  USHF.R.U32.HI UR4, URZ, UR15, UR11 ;  /* 0x0000000f3f047299 */ /* 0x000fe4000801160b */
[----:B------:R-:W-:Y:S02]  /*19e60*/  UIADD3 UR10, UP0, URZ, -UR43, URZ ;  /* 0x8000002b3f0a7290 */ /* 0x000fe4000ff1e03f */
[----:B------:R-:W-:Y:S01]  /*19e70*/  FMUL R0, R0, UR19 ;  /* 0x0000001300007c20 */ /* 0x000fe20008400000 */
[----:B------:R-:W-:Y:S01]  /*19e80*/  ULDC.64 UR12, c[0x0][0x620] ;  /* 0x00018800000c7ab9 */ /* 0x000fe20000000a00 */
[----:B------:R-:W-:Y:S01]  /*19e90*/  UIADD3.X UR4, URZ, ~UR4, URZ, UP0, !UPT ;  /* 0x800000043f047290 */ /* 0x000fe200087fe43f */
[----:B------:R-:W-:Y:S01]  /*19ea0*/  UMOV UR8, UR16 ;  /* 0x0000001000087c82 */ /* 0x000fe20008000000 */
[----:B------:R-:W-:-:S02]  /*19eb0*/  UMOV UR9, UR17 ;  /* 0x0000001100097c82 */ /* 0x000fc40008000000 */
[----:B------:R-:W-:Y:S01]  /*19ec0*/  UIMAD UR4, UR4, UR12, URZ ;  /* 0x0000000c040472a4 */ /* 0x000fe2000f8e023f */
[----:B------:R-:W0:Y:S01]  /*19ed0*/  F2I.U32.TRUNC.NTZ R0, R0 ;  /* 0x0000000000007305 */ /* 0x000e22000020f000 */
[----:B------:R-:W-:Y:S01]  /*19ee0*/  UIMAD.WIDE.U32 UR8, UR10, UR12, UR8 ;  /* 0x0000000c0a0872a5 */ /* 0x000fe2000f8e0008 */
[----:B----4-:R-:W-:Y:S01]  /*19ef0*/  R2UR UR12, R3 ;  /* 0x00000000030c72ca */ /* 0x010fe200000e0000 */
[----:B------:R-:W-:Y:S01]  /*19f00*/  UIMAD UR10, UR10, UR13, UR4 ;  /* 0x0000000d0a0a72a4 */ /* 0x000fe2000f8e0204 */
[----:B------:R-:W-:Y:S01]  /*19f10*/  ULDC UR11, c[0x0][0x618] ;  /* 0x00018600000b7ab9 */ /* 0x000fe20000000800 */
[----:B------:R-:W-:Y:S02]  /*19f20*/  ULDC UR21, c[0x0][0x658] ;  /* 0x0001960000157ab9 */ /* 0x000fe40000000800 */
[----:B------:R-:W-:Y:S01]  /*19f30*/  UIADD3 UR9, UR9, UR10, URZ ;  /* 0x0000000a09097290 */ /* 0x000fe2000fffe03f */
[----:B------:R-:W-:Y:S01]  /*19f40*/  UMOV UR15, 0xffffffff ;  /* 0xffffffff000f7882 */ /* 0x000fe20000000000 */
[----:B------:R-:W-:Y:S01]  /*19f50*/  ULDC.64 UR4, c[0x0][0x640] ;  /* 0x0001900000047ab9 */ /* 0x000fe20000000a00 */
[----:B------:R-:W-:Y:S01]  /*19f60*/  USHF.L.U32 UR15, UR15, UR21, URZ ;  /* 0x000000150f0f7299 */ /* 0x000fe2000800063f */
[----:B------:R-:W-:Y:S01]  /*19f70*/  ISETP.NE.U32.AND P0, PT, RZ, UR4, PT ;  /* 0x00000004ff007c0c */ /* 0x000fe2000bf05070 */
[----:B------:R-:W-:-:S02]  /*19f80*/  USHF.R.U64 UR16, UR8, UR11, UR9 ;  /* 0x0000000b08107299 */ /* 0x000fc40008001209 */
[----:B------:R-:W-:Y:S01]  /*19f90*/  USHF.R.U32.HI UR8, URZ, UR11, UR9 ;  /* 0x0000000b3f087299 */ /* 0x000fe20008011609 */
[----:B0-----:R-:W-:Y:S01]  /*19fa0*/  R2UR UR14, R0 ;  /* 0x00000000000e72ca */ /* 0x001fe200000e0000 */
[----:B------:R-:W-:Y:S01]  /*19fb0*/  ULDC UR17, c[0x0][0x608] ;  /* 0x0001820000117ab9 */ /* 0x000fe20000000800 */
[----:B------:R-:W-:Y:S01]  /*19fc0*/  ULOP3.LUT UR41, URZ, UR15, URZ, 0x33, !UPT ;  /* 0x0000000f3f297292 */ /* 0x000fe2000f8e333f */
[----:B------:R-:W-:Y:S01]  /*19fd0*/  ISETP.NE.AND.EX P0, PT, RZ, UR5, PT, P0 ;  /* 0x00000005ff007c0c */ /* 0x000fe2000bf05300 */
[----:B------:R-:W-:Y:S02]  /*19fe0*/  USHF.R.U64 UR15, UR16, UR17, UR8 ;  /* 0x00000011100f7299 */ /* 0x000fe40008001208 */
[----:B------:R-:W-:Y:S02]  /*19ff0*/  USHF.R.U32.HI UR8, URZ, UR17, UR8 ;  /* 0x000000113f087299 */ /* 0x000fe40008011608 */
[----:B------:R-:W-:Y:S02]  /*1a000*/  UIADD3 UR12, -UR12, URZ, URZ ;  /* 0x0000003f0c0c7290 */ /* 0x000fe4000fffe13f */
[----:B------:R-:W-:Y:S01]  /*1a010*/  USHF.R.U64 UR17, UR15, UR21, UR8 ;  /* 0x000000150f117299 */ /* 0x000fe20008001208 */
[----:B------:R-:W-:Y:S01]  /*1a020*/  UMOV UR19, 0x1 ;  /* 0x0000000100137882 */ /* 0x000fe20000000000 */
[----:B------:R-:W-:Y:S01]  /*1a030*/  ULDC UR13, c[0x0][0x144] ;  /* 0x00005100000d7ab9 */ /* 0x000fe20000000800 */
[----:B------:R-:W-:Y:S01]  /*1a040*/  ULDC UR7, c[0x0][0x600] ;  /* 0x0001800000077ab9 */ /* 0x000fe20000000800 */
[----:B------:R-:W-:-:S02]  /*1a050*/  USHF.L.U32 UR24, UR19, UR21, URZ ;  /* 0x0000001513187299 */ /* 0x000fc4000800063f */
[----:B------:R-:W-:Y:S02]  /*1a060*/  USHF.R.U32.HI UR8, URZ, UR21, UR8 ;  /* 0x000000153f087299 */ /* 0x000fe40008011608 */
[----:B------:R-:W-:Y:S02]  /*1a070*/  UIMAD UR21, UR13, UR12, UR6 ;  /* 0x0000000c0d1572a4 */ /* 0x000fe4000f8e0206 */
[----:B------:R-:W-:Y:S02]  /*1a080*/  UIADD3 UR20, UR7, -0x1, URZ ;  /* 0xffffffff07147890 */ /* 0x000fe4000fffe03f */
[----:B------:R-:W-:Y:S01]  /*1a090*/  UIADD3 UR19, -UR14, URZ, URZ ;  /* 0x0000003f0e137290 */ /* 0x000fe2000fffe13f */
[----:B------:R-:W-:Y:S01]  /*1a0a0*/  ULDC UR25, c[0x0][0x148] ;  /* 0x0000520000197ab9 */ /* 0x000fe20000000800 */
[----:B------:R-:W-:Y:S01]  /*1a0b0*/  ULDC UR22, c[0x0][0x648] ;  /* 0x0001920000167ab9 */ /* 0x000fe20000000800 */
[----:B------:R-:W-:Y:S01]  /*1a0c0*/  ULDC UR23, c[0x0][0x638] ;  /* 0x00018e0000177ab9 */ /* 0x000fe20000000800 */
        /* <DEDUP_REMOVED lines=14> */
.L_x_545:
[----:B------:R-:W-:Y:S01]  /*1a1b0*/  UISETP.NE.AND UP0, UPT, UR45, URZ, UPT ;  /* 0x0000003f2d00728c */ /* 0x000fe2000bf05270 */
[----:B------:R-:W-:Y:S01]  /*1a1c0*/  MOV R0, 0x1 ;  /* 0x0000000100007802 */ /* 0x000fe20000000f00 */
[----:B------:R-:W-:Y:S02]  /*1a1d0*/  USHF.R.U64 UR4, UR6, UR22, UR8 ;  /* 0x0000001606047299 */ /* 0x000fe40008001208 */
[----:B------:R-:W-:Y:S02]  /*1a1e0*/  ULOP3.LUT UR41, UR15, UR41, URZ, 0xc0, !UPT ;  /* 0x000000290f297292 */ /* 0x000fe4000f8ec03f */
[----:B------:R-:W-:Y:S02]  /*1a1f0*/  UIADD3 UR5, -UR4, URZ, URZ ;  /* 0x0000003f04057290 */ /* 0x000fe4000fffe13f */
[----:B------:R-:W-:Y:S02]  /*1a200*/  UIMAD UR41, UR24, UR4, UR41 ;  /* 0x00000004182972a4 */ /* 0x000fe4000f8e0229 */
[----:B------:R-:W-:-:S02]  /*1a210*/  ULOP3.LUT UR16, UR16, UR20, URZ, 0xc0, !UPT ;  /* 0x0000001410107292 */ /* 0x000fc4000f8ec03f */
[----:B------:R-:W-:Y:S02]  /*1a220*/  @UP0 UIMAD UR21, UR25, UR19, UR18 ;  /* 0x00000013191502a4 */ /* 0x000fe4000f8e0212 */
[----:B------:R-:W-:-:S03]  /*1a230*/  UIMAD UR4, UR5, UR23, UR17 ;  /* 0x00000017050472a4 */ /* 0x000fc6000f8e0211 */
[----:B------:R-:W-:Y:S01]  /*1a240*/  ULDC UR5, c[0x0][0x610] ;  /* 0x0001840000057ab9 */ /* 0x000fe20000000800 */
[----:B------:R-:W-:Y:S02]  /*1a250*/  UIMAD UR4, UR4, UR7, UR16 ;  /* 0x00000007040472a4 */ /* 0x000fe4000f8e0210 */
[----:B------:R-:W-:-:S04]  /*1a260*/  UIMAD UR41, UR41, UR5, UR21 ;  /* 0x00000005292972a4 */ /* 0x000fc8000f8e0215 */
[----:B------:R-:W-:Y:S02]  /*1a270*/  USEL UR42, UR4, UR41, !UP0 ;  /* 0x00000029042a7287 */ /* 0x000fe4000c000000 */
[----:B------:R-:W-:-:S12]  /*1a280*/  USEL UR41, UR41, UR4, !UP0 ;  /* 0x0000000429297287 */ /* 0x000fd8000c000000 */
.L_x_543:
[----:B------:R-:W-:-:S13]  /*1a290*/  LOP3.LUT P0, RZ, R0, 0xff, RZ, 0xc0, !PT ;  /* 0x000000ff00ff7812 */ /* 0x000fda000780c0ff */
[----:B------:R-:W-:Y:S05]  /*1a2a0*/  @P0 BRA `(.L_x_546) ;  /* 0xfffffe7000380947 */ /* 0x000fea000383ffff */
[----:B------:R-:W-:Y:S05]  /*1a2b0*/  EXIT ;  /* 0x000000000000794d */ /* 0x000fea0003800000 */
.L_x_7:
[----:B------:R-:W2:Y:S01]  /*1a2c0*/  LDL R5, [R1+0x204] ;  /* 0x0002040001057983 */ /* 0x000ea20000100800 */
[----:B------:R-:W-:-:S03]  /*1a2d0*/  ULDC.64 UR4, c[0x0][0x650] ;  /* 0x0001940000047ab9 */ /* 0x000fc60000000a00 */
[----:B------:R-:W3:Y:S01]  /*1a2e0*/  LDL R4, [R1+0x200] ;  /* 0x0002000001047983 */ /* 0x000ee20000100800 */
[----:B------:R-:W-:Y:S01]  /*1a2f0*/  PRMT R0, RZ, 0x7610, R0 ;  /* 0x00007610ff007816 */ /* 0x000fe20000000000 */
[----:B------:R-:W-:Y:S01]  /*1a300*/  IMAD.MOV.U32 R2, RZ, RZ, -0x1 ;  /* 0xffffffffff027424 */ /* 0x000fe200078e00ff */
[----:B------:R-:W-:Y:S01]  /*1a310*/  MOV R9, 0xffffffff ;  /* 0xffffffff00097802 */ /* 0x000fe20000000f00 */
[----:B------:R-:W-:Y:S01]  /*1a320*/  IMAD.MOV.U32 R3, RZ, RZ, -0x1 ;  /* 0xffffffffff037424 */ /* 0x000fe200078e00ff */
[----:B--2---:R-:W-:-:S04]  /*1a330*/  ISETP.GE.U32.AND P0, PT, R5, UR4, PT ;  /* 0x0000000405007c0c */ /* 0x004fc8000bf06070 */
[----:B---3--:R-:W-:-:S13]  /*1a340*/  ISETP.GE.U32.AND.EX P0, PT, R4, UR5, PT, P0 ;  /* 0x0000000504007c0c */ /* 0x008fda000bf06100 */
        /* <DEDUP_REMOVED lines=21> */
.L_x_548:
[----:B------:R-:W-:Y:S01]  /*1a4a0*/  USHF.R.U64 UR4, UR14, UR19, UR15 ;  /* 0x000000130e047299 */ /* 0x000fe2000800120f */
[----:B------:R-:W-:Y:S01]  /*1a4b0*/  R2UR UR7, R4 ;  /* 0x00000000040772ca */ /* 0x000fe200000e0000 */
[----:B------:R-:W-:Y:S02]  /*1a4c0*/  USHF.R.U32.HI UR5, URZ, UR19, UR15 ;  /* 0x000000133f057299 */ /* 0x000fe4000801160f */
[----:B------:R-:W-:Y:S01]  /*1a4d0*/  UIADD3 UR13, UP0, URZ, -UR4, URZ ;  /* 0x800000043f0d7290 */ /* 0x000fe2000ff1e03f */
[----:B------:R-:W-:Y:S01]  /*1a4e0*/  ULDC.64 UR14, c[0x0][0x620] ;  /* 0x00018800000e7ab9 */ /* 0x000fe20000000a00 */
[----:B------:R-:W-:Y:S02]  /*1a4f0*/  UMOV UR6, UR20 ;  /* 0x0000001400067c82 */ /* 0x000fe40008000000 */
[----:B------:R-:W-:Y:S02]  /*1a500*/  UIADD3.X UR5, URZ, ~UR5, URZ, UP0, !UPT ;  /* 0x800000053f057290 */ /* 0x000fe400087fe43f */
[----:B------:R-:W-:-:S02]  /*1a510*/  UISETP.NE.AND UP1, UPT, UR45, URZ, UPT ;  /* 0x0000003f2d00728c */ /* 0x000fc4000bf25270 */
[----:B------:R-:W-:Y:S02]  /*1a520*/  UIMAD UR5, UR5, UR14, URZ ;  /* 0x0000000e050572a4 */ /* 0x000fe4000f8e023f */
[----:B------:R-:W-:Y:S02]  /*1a530*/  UIMAD.WIDE.U32 UR6, UR13, UR14, UR6 ;  /* 0x0000000e0d0672a5 */ /* 0x000fe4000f8e0006 */
[----:B------:R-:W-:Y:S01]  /*1a540*/  UIMAD UR5, UR13, UR15, UR5 ;  /* 0x0000000f0d0572a4 */ /* 0x000fe2000f8e0205 */
[----:B------:R-:W-:Y:S02]  /*1a550*/  ULDC UR14, c[0x0][0x608] ;  /* 0x00018200000e7ab9 */ /* 0x000fe40000000800 */
[----:B------:R-:W-:Y:S01]  /*1a560*/  ULDC UR13, c[0x0][0x618] ;  /* 0x00018600000d7ab9 */ /* 0x000fe20000000800 */
[----:B------:R-:W-:Y:S01]  /*1a570*/  UIADD3 UR5, UR7, UR5, URZ ;  /* 0x0000000507057290 */ /* 0x000fe2000fffe03f */
[----:B------:R-:W-:Y:S01]  /*1a580*/  ULDC UR22, c[0x0][0x658] ;  /* 0x0001960000167ab9 */ /* 0x000fe20000000800 */
[----:B------:R-:W-:-:S02]  /*1a590*/  @UP1 UIMAD UR8, UR11, UR12, UR10 ;  /* 0x0000000c0b0812a4 */ /* 0x000fc4000f8e020a */
[----:B------:R-:W-:Y:S02]  /*1a5a0*/  USHF.R.U64 UR17, UR6, UR13, UR5 ;  /* 0x0000000d06117299 */ /* 0x000fe40008001205 */
[----:B------:R-:W-:Y:S01]  /*1a5b0*/  USHF.R.U32.HI UR5, URZ, UR13, UR5 ;  /* 0x0000000d3f057299 */ /* 0x000fe20008011605 */
[----:B------:R-:W-:Y:S01]  /*1a5c0*/  ULDC.64 UR6, c[0x0][0x640] ;  /* 0x0001900000067ab9 */ /* 0x000fe20000000a00 */
[----:B------:R-:W-:Y:S01]  /*1a5d0*/  UMOV UR10, 0xffffffff ;  /* 0xffffffff000a7882 */ /* 0x000fe20000000000 */
[----:B------:R-:W-:Y:S01]  /*1a5e0*/  ISETP.NE.U32.AND P0, PT, RZ, UR6, PT ;  /* 0x00000006ff007c0c */ /* 0x000fe2000bf05070 */
[----:B------:R-:W-:Y:S02]  /*1a5f0*/  USHF.R.U64 UR18, UR17, UR14, UR5 ;  /* 0x0000000e11127299 */ /* 0x000fe40008001205 */
[----:B------:R-:W-:Y:S01]  /*1a600*/  USHF.R.U32.HI UR5, URZ, UR14, UR5 ;  /* 0x0000000e3f057299 */ /* 0x000fe20008011605 */
[----:B------:R-:W-:Y:S01]  /*1a610*/  ISETP.NE.AND.EX P0, PT, RZ, UR7, PT, P0 ;  /* 0x00000007ff007c0c */ /* 0x000fe2000bf05300 */
[----:B------:R-:W-:-:S02]  /*1a620*/  USHF.L.U32 UR11, UR10, UR22, URZ ;  /* 0x000000160a0b7299 */ /* 0x000fc4000800063f */
[----:B------:R-:W-:Y:S01]  /*1a630*/  USHF.R.U64 UR19, UR18, UR22, UR5 ;  /* 0x0000001612137299 */ /* 0x000fe20008001205 */
[----:B------:R-:W-:Y:S01]  /*1a640*/  ULDC UR20, c[0x0][0x600] ;  /* 0x0001800000147ab9 */ /* 0x000fe20000000800 */
[----:B------:R-:W-:Y:S02]  /*1a650*/  USHF.R.U32.HI UR10, URZ, UR22, UR5 ;  /* 0x000000163f0a7299 */ /* 0x000fe40008011605 */
[----:B------:R-:W-:Y:S02]  /*1a660*/  UIADD3 UR21, UR20, -0x1, URZ ;  /* 0xffffffff14157890 */ /* 0x000fe4000fffe03f */
[----:B------:R-:W-:Y:S01]  /*1a670*/  ULOP3.LUT UR26, URZ, UR11, URZ, 0x33, !UPT ;  /* 0x0000000b3f1a7292 */ /* 0x000fe2000f8e333f */
        /* <DEDUP_REMOVED lines=17> */
.L_x_549:
[----:B------:R-:W-:Y:S01]  /*1a790*/  USHF.R.U64 UR6, UR5, UR23, UR10 ;  /* 0x0000001705067299 */ /* 0x000fe2000800120a */
[----:B------:R-:W-:Y:S01]  /*1a7a0*/  IMAD.MOV.U32 R0, RZ, RZ, 0x1 ;  /* 0x00000001ff007424 */ /* 0x000fe200078e00ff */
[----:B------:R-:W-:Y:S01]  /*1a7b0*/  USHF.L.U32 UR25, UR25, UR22, URZ ;  /* 0x0000001619197299 */ /* 0x000fe2000800063f */
[----:B------:R-:W-:Y:S01]  /*1a7c0*/  IMAD.U32 R9, RZ, RZ, UR4 ;  /* 0x00000004ff097e24 */ /* 0x000fe2000f8e00ff */
[----:B------:R-:W-:Y:S02]  /*1a7d0*/  ULOP3.LUT UR5, UR18, UR26, URZ, 0xc0, !UPT ;  /* 0x0000001a12057292 */ /* 0x000fe4000f8ec03f */
[----:B------:R-:W-:Y:S02]  /*1a7e0*/  UIADD3 UR7, -UR6, URZ, URZ ;  /* 0x0000003f06077290 */ /* 0x000fe4000fffe13f */
[----:B------:R-:W-:Y:S02]  /*1a7f0*/  UIMAD UR6, UR25, UR6, UR5 ;  /* 0x00000006190672a4 */ /* 0x000fe4000f8e0205 */
[----:B------:R-:W-:-:S02]  /*1a800*/  ULOP3.LUT UR17, UR17, UR21, URZ, 0xc0, !UPT ;  /* 0x0000001511117292 */ /* 0x000fc4000f8ec03f */
[----:B------:R-:W-:Y:S02]  /*1a810*/  UIMAD UR5, UR7, UR24, UR19 ;  /* 0x00000018070572a4 */ /* 0x000fe4000f8e0213 */
[----:B------:R-:W-:Y:S01]  /*1a820*/  UISETP.NE.AND UP0, UPT, UR45, URZ, UPT ;  /* 0x0000003f2d00728c */ /* 0x000fe2000bf05270 */
[----:B------:R-:W-:Y:S01]  /*1a830*/  ULDC UR7, c[0x0][0x610] ;  /* 0x0001840000077ab9 */ /* 0x000fe20000000800 */
[----:B------:R-:W-:Y:S02]  /*1a840*/  UIMAD UR5, UR5, UR20, UR17 ;  /* 0x00000014050572a4 */ /* 0x000fe4000f8e0211 */
[----:B------:R-:W-:-:S04]  /*1a850*/  UIMAD UR8, UR6, UR7, UR8 ;  /* 0x00000007060872a4 */ /* 0x000fc8000f8e0208 */
[----:B------:R-:W-:Y:S02]  /*1a860*/  USEL UR6, UR5, UR8, !UP0 ;  /* 0x0000000805067287 */ /* 0x000fe4000c000000 */
[----:B------:R-:W-:-:S04]  /*1a870*/  USEL UR8, UR8, UR5, !UP0 ;  /* 0x0000000508087287 */ /* 0x000fc8000c000000 */
[----:B------:R-:W-:Y:S02]  /*1a880*/  MOV R3, UR6 ;  /* 0x0000000600037c02 */ /* 0x000fe40008000f00 */
[----:B------:R-:W-:-:S07]  /*1a890*/  IMAD.U32 R2, RZ, RZ, UR8 ;  /* 0x00000008ff027e24 */ /* 0x000fce000f8e00ff */
.L_x_547:
[----:B------:R-:W-:-:S08]  /*1a8a0*/  NOP ;  /* 0x0000000000007918 */ /* 0x000fd00000000000 */
[----:B0-----:R-:W0:-:S00]  /*1a8b0*/  USETMAXREG.DEALLOC.CTAPOOL 0x18 ;  /* 0x00000018000079c8 */ /* 0x001e0000080e0500 */
[----:B------:R-:W-:-:S13]  /*1a8c0*/  ISETP.NE.AND P0, PT, RZ, UR9, PT ;  /* 0x00000009ff007c0c */ /* 0x000fda000bf05270 */
[----:B------:R-:W-:Y:S05]  /*1a8d0*/  @P0 EXIT ;  /* 0x000000000000094d */ /* 0x000fea0003800000 */
[----:B0-----:R-:W-:Y:S01]  /*1a8e0*/  LOP3.LUT P0, RZ, R0, 0xff, RZ, 0xc0, !PT ;  /* 0x000000ff00ff7812 */ /* 0x001fe2000780c0ff */
[----:B------:R-:W-:Y:S01]  /*1a8f0*/  IMAD.MOV.U32 R0, RZ, RZ, 0x1 ;  /* 0x00000001ff007424 */ /* 0x000fe200078e00ff */
[----:B------:R-:W-:-:S11]  /*1a900*/  MOV R6, RZ ;  /* 0x000000ff00067202 */ /* 0x000fd60000000f00 */
[----:B------:R-:W-:Y:S05]  /*1a910*/  @!P0 BRA `(.L_x_550) ;  /* 0x0000000c00b08947 */ /* 0x000fea0003800000 */
[----:B------:R-:W0:Y:S01]  /*1a920*/  S2UR UR6, SR_CgaCtaId ;  /* 0x00000000000679c3 */ /* 0x000e220000008800 */
[----:B------:R-:W-:Y:S01]  /*1a930*/  ULDC UR4, c[0x0][0x28c] ;  /* 0x0000a30000047ab9 */ /* 0x000fe20000000800 */
[----:B------:R-:W-:Y:S01]  /*1a940*/  ULDC UR5, c[0x0][0x600] ;  /* 0x0001800000057ab9 */ /* 0x000fe20000000800 */
[----:B------:R-:W-:Y:S01]  /*1a950*/  UIADD3 UR11, UR4, 0x3f, URZ ;  /* 0x0000003f040b7890 */ /* 0x000fe2000fffe03f */
[----:B------:R-:W-:Y:S01]  /*1a960*/  BSSY B0, `(.L_x_550) ;  /* 0x00000e7000007945 */ /* 0x000fe20003800000 */
[----:B------:R-:W-:Y:S01]  /*1a970*/  ULDC UR9, c[0x0][0x658] ;  /* 0x0001960000097ab9 */ /* 0x000fe20000000800 */
[----:B------:R-:W-:Y:S01]  /*1a980*/  UMOV UR10, 0xffffffff ;  /* 0xffffffff000a7882 */ /* 0x000fe20000000000 */
[----:B------:R-:W-:Y:S01]  /*1a990*/  UMOV UR14, 0x1 ;  /* 0x00000001000e7882 */ /* 0x000fe20000000000 */
[----:B------:R-:W-:Y:S01]  /*1a9a0*/  USHF.R.S32.HI UR12, URZ, 0x1f, UR11 ;  /* 0x0000001f3f0c7899 */ /* 0x000fe2000801140b */
[----:B------:R-:W-:Y:S01]  /*1a9b0*/  IMAD.MOV.U32 R8, RZ, RZ, 0x1 ;  /* 0x00000001ff087424 */ /* 0x000fe200078e00ff */
[----:B------:R-:W-:Y:S01]  /*1a9c0*/  ULDC UR7, c[0x0][0xc] ;  /* 0x0000030000077ab9 */ /* 0x000fe20000000800 */
[----:B------:R-:W-:Y:S01]  /*1a9d0*/  UIADD3 UR4, UR5, -0x1, URZ ;  /* 0xffffffff05047890 */ /* 0x000fe2000fffe03f */
[----:B------:R-:W-:Y:S01]  /*1a9e0*/  IMAD.MOV.U32 R0, RZ, RZ, 0x1 ;  /* 0x00000001ff007424 */ /* 0x000fe200078e00ff */
[----:B------:R-:W-:Y:S01]  /*1a9f0*/  USHF.L.U32 UR16, UR10, UR9, URZ ;  /* 0x000000090a107299 */ /* 0x000fe2000800063f */
[----:B------:R-:W-:Y:S01]  /*1aa00*/  MOV R6, RZ ;  /* 0x000000ff00067202 */ /* 0x000fe20000000f00 */
[----:B------:R-:W-:Y:S01]  /*1aa10*/  USHF.L.U32 UR5, UR14, UR9, URZ ;  /* 0x000000090e057299 */ /* 0x000fe2000800063f */
[----:B------:R-:W-:Y:S01]  /*1aa20*/  ULDC UR10, c[0x0][0x10] ;  /* 0x00000400000a7ab9 */ /* 0x000fe20000000800 */
[----:B------:R-:W-:Y:S01]  /*1aa30*/  ULEA.HI UR12, UR12, UR11, URZ, 0x6 ;  /* 0x0000000b0c0c7291 */ /* 0x000fe2000f8f303f */
[----:B------:R-:W-:Y:S01]  /*1aa40*/  UMOV UR20, 0x5 ;  /* 0x0000000500147882 */ /* 0x000fe20000000000 */
[----:B------:R-:W-:-:S02]  /*1aa50*/  ULOP3.LUT UR27, UR40, 0x2, URZ, 0xfc, !UPT ;  /* 0x00000002281b7892 */ /* 0x000fc4000f8efc3f */
[----:B------:R-:W-:Y:S02]  /*1aa60*/  USHF.R.S32.HI UR17, URZ, 0x6, UR12 ;  /* 0x000000063f117899 */ /* 0x000fe4000801140c */
[----:B0-----:R-:W-:Y:S02]  /*1aa70*/  ULOP3.LUT UR8, UR6, 0x1, URZ, 0xc0, !UPT ;  /* 0x0000000106087892 */ /* 0x001fe4000f8ec03f */
[----:B------:R-:W-:Y:S02]  /*1aa80*/  USHF.R.U32.HI UR26, URZ, 0x1, UR6 ;  /* 0x000000013f1a7899 */ /* 0x000fe40008011606 */
[----:B------:R-:W-:Y:S02]  /*1aa90*/  USHF.L.U32 UR13, UR6, 0x7, URZ ;  /* 0x00000007060d7899 */ /* 0x000fe4000800063f */
[----:B------:R-:W-:Y:S02]  /*1aaa0*/  USHF.L.U32 UR25, UR6, 0xd, URZ ;  /* 0x0000000d06197899 */ /* 0x000fe4000800063f */
[----:B------:R-:W-:-:S02]  /*1aab0*/  ULOP3.LUT UR6, UR6, 0xfffffffe, URZ, 0xc0, !UPT ;  /* 0xfffffffe06067892 */ /* 0x000fc4000f8ec03f */
[----:B------:R-:W-:Y:S02]  /*1aac0*/  UISETP.GT.U32.AND UP0, UPT, UR8, 0xffff, UPT ;  /* 0x0000ffff0800788c */ /* 0x000fe4000bf04070 */
[----:B------:R-:W-:Y:S02]  /*1aad0*/  USHF.L.U32 UR18, UR14, UR6, URZ ;  /* 0x000000060e127299 */ /* 0x000fe4000800063f */
[----:B------:R-:W-:Y:S02]  /*1aae0*/  ULOP3.LUT UR9, UR6, 0x1, URZ, 0xfc, !UPT ;  /* 0x0000000106097892 */ /* 0x000fe4000f8efc3f */
[----:B------:R-:W-:Y:S02]  /*1aaf0*/  UIMAD.WIDE.U32 UR6, UR7, UR10, URZ ;  /* 0x0000000a070672a5 */ /* 0x000fe4000f8e003f */
[----:B------:R-:W-:Y:S01]  /*1ab00*/  USEL UR8, UR8, 0xffff, !UP0 ;  /* 0x0000ffff08087887 */ /* 0x000fe2000c000000 */
[----:B------:R-:W-:Y:S01]  /*1ab10*/  ULDC UR10, c[0x0][0x14] ;  /* 0x00000500000a7ab9 */ /* 0x000fe20000000800 */
[----:B------:R-:W-:-:S02]  /*1ab20*/  USHF.L.U32 UR9, UR14, UR9, URZ ;  /* 0x000000090e097299 */ /* 0x000fc4000800063f */
[----:B------:R-:W-:Y:S02]  /*1ab30*/  UIMAD.WIDE.U32 UR22, UR6, UR10, URZ ;  /* 0x0000000a061672a5 */ /* 0x000fe4000f8e003f */
[----:B------:R-:W-:Y:S02]  /*1ab40*/  UIMAD UR19, UR7, UR10, URZ ;  /* 0x0000000a071372a4 */ /* 0x000fe4000f8e023f */
[----:B------:R-:W-:Y:S02]  /*1ab50*/  ULOP3.LUT UR8, UR8, 0xffff, URZ, 0xc0, !UPT ;  /* 0x0000ffff08087892 */ /* 0x000fe4000f8ec03f */
[----:B------:R-:W-:Y:S02]  /*1ab60*/  ULOP3.LUT UR13, UR13, 0x80, URZ, 0xc0, !UPT ;  /* 0x000000800d0d7892 */ /* 0x000fe4000f8ec03f */
[----:B------:R-:W-:Y:S02]  /*1ab70*/  ULOP3.LUT UR16, URZ, UR16, URZ, 0x33, !UPT ;  /* 0x000000103f107292 */ /* 0x000fe4000f8e333f */
[----:B------:R-:W-:-:S02]  /*1ab80*/  ULOP3.LUT UR18, UR18, UR9, URZ, 0xfc, !UPT ;  /* 0x0000000912127292 */ /* 0x000fc4000f8efc3f */
[----:B------:R-:W-:Y:S02]  /*1ab90*/  UIADD3 UR19, UR23, UR19, URZ ;  /* 0x0000001317137290 */ /* 0x000fe4000fffe03f */
[----:B------:R-:W-:Y:S02]  /*1aba0*/  USHF.L.U32 UR20, UR20, UR8, URZ ;  /* 0x0000000814147299 */ /* 0x000fe4000800063f */
[----:B------:R-:W-:Y:S01]  /*1abb0*/  UIADD3 UR34, UR17, 0x1, URZ ;  /* 0x0000000111227890 */ /* 0x000fe2000fffe03f */
[----:B------:R-:W-:-:S11]  /*1abc0*/  ULDC.64 UR28, c[0x0][0x198] ;  /* 0x00006600001c7ab9 */ /* 0x000fd60000000a00 */
.L_x_561:
[----:B------:R-:W-:-:S03]  /*1abd0*/  UMOV UR6, 0xffffffff ;  /* 0xffffffff00067882 */ /* 0x000fc60000000000 */
[----:B------:R-:W-:Y:S05]  /*1abe0*/  BRA.DIV UR6, `(.L_x_551) ;  /* 0x0000000e06c47947 */ /* 0x000fea000b800000 */
[----:B------:R-:W-:-:S13]  /*1abf0*/  ELECT P6, URZ, PT ;  /* 0x00000000003f782f */ /* 0x000fda00038c0000 */
.L_x_571:
[----:B------:R-:W0:Y:S01]  /*1ac00*/  LDC R4, c[0x0][0x28c] ;  /* 0x0000a300ff047b82 */ /* 0x000e220000000800 */
[----:B------:R-:W-:Y:S01]  /*1ac10*/  BSSY B1, `(.L_x_552) ;  /* 0x000003e000017945 */ /* 0x000fe20003800000 */
[----:B0-----:R-:W-:-:S13]  /*1ac20*/  ISETP.LT.OR P6, PT, R4, 0x1, !P6 ;  /* 0x000000010400780c */ /* 0x001fda00077c1670 */
[----:B------:R-:W-:Y:S05]  /*1ac30*/  @P6 BRA `(.L_x_553) ;  /* 0x0000000000ec6947 */ /* 0x000fea0003800000 */
[----:B------:R-:W-:Y:S01]  /*1ac40*/  LEA R4, R2, UR26, 0x1 ;  /* 0x0000001a02047c11 */ /* 0x000fe2000f8e08ff */
[----:B------:R-:W-:Y:S01]  /*1ac50*/  IMAD.MOV.U32 R12, RZ, RZ, RZ ;  /* 0x000000ffff0c7224 */ /* 0x000fe200078e00ff */
[----:B------:R-:W-:Y:S01]  /*1ac60*/  LEA R2, R3, UR13, 0x8 ;  /* 0x0000000d03027c11 */ /* 0x000fe2000f8e40ff */
[----:B------:R-:W-:Y:S01]  /*1ac70*/  IMAD.MOV.U32 R3, RZ, RZ, R0 ;  /* 0x000000ffff037224 */ /* 0x000fe200078e0000 */
[----:B------:R-:W-:Y:S01]  /*1ac80*/  MOV R14, UR34 ;  /* 0x00000022000e7c02 */ /* 0x000fe20008000f00 */
[----:B------:R-:W-:Y:S02]  /*1ac90*/  IMAD.SHL.U32 R11, R4, 0x80, RZ ;  /* 0x00000080040b7824 */ /* 0x000fe400078e00ff */
[----:B------:R-:W-:-:S07]  /*1aca0*/  IMAD.MOV.U32 R4, RZ, RZ, R6 ;  /* 0x000000ffff047224 */ /* 0x000fce00078e0006 */
.L_x_556:
[----:B------:R-:W0:Y:S01]  /*1acb0*/  S2R R10, SR_CgaCtaId ;  /* 0x00000000000a7919 */ /* 0x000e220000008800 */
[----:B------:R-:W-:Y:S01]  /*1acc0*/  MOV R5, 0x400 ;  /* 0x0000040000057802 */ /* 0x000fe20000000f00 */
[----:B------:R-:W1:Y:S03]  /*1acd0*/  S2R R7, SR_TID.X ;  /* 0x0000000000077919 */ /* 0x000e660000002100 */
[----:B0-----:R-:W-:Y:S02]  /*1ace0*/  LEA R13, R10, R5, 0x18 ;  /* 0x000000050a0d7211 */ /* 0x001fe400078ec0ff */
[----:B------:R-:W-:Y:S02]  /*1acf0*/  SHF.L.U32 R5, R3, 0x1f, RZ ;  /* 0x0000001f03057819 */ /* 0x000fe400000006ff */
[----:B------:R-:W-:Y:S02]  /*1ad00*/  LEA R10, R4, R13, 0x3 ;  /* 0x0000000d040a7211 */ /* 0x000fe400078e18ff */
[----:B-1----:R-:W-:-:S02]  /*1ad10*/  LOP3.LUT P1, RZ, R7, 0x7f, RZ, 0xc0, !PT ;  /* 0x0000007f07ff7812 */ /* 0x002fc4000782c0ff */
[----:B------:R-:W0:Y:S11]  /*1ad20*/  SYNCS.PHASECHK.TRANS64.TRYWAIT P0, [R10+URZ+0x18], R5 ;  /* 0x000018050a0075a7 */ /* 0x000e36000800017f */
[----:B------:R-:W1:Y:S01]  /*1ad30*/  @!P1 LDC R7, c[0x0][0x500] ;  /* 0x00014000ff079b82 */ /* 0x000e620000000800 */
[----:B0-----:R-:W-:Y:S05]  /*1ad40*/  @!P0 BRA `(.L_x_554) ;  /* 0x0000000c008c8947 */ /* 0x001fea0003800000 */
.L_x_572:
[----:B------:R-:W-:Y:S01]  /*1ad50*/  UPRMT UR6, UR27, 0x9910, URZ ;  /* 0x000099101b067896 */ /* 0x000fe2000800003f */
[----:B-1----:R1:W-:Y:S03]  /*1ad60*/  @!P1 SYNCS.ARRIVE.TRANS64 RZ, [R10+URZ], R7 ;  /* 0x000000070aff99a7 */ /* 0x0023e6000800003f */
[----:B------:R-:W-:-:S06]  /*1ad70*/  UISETP.NE.AND UP0, UPT, UR6, 0x2, UPT ;  /* 0x000000020600788c */ /* 0x000fcc000bf05270 */
[----:B------:R-:W-:-:S13]  /*1ad80*/  PLOP3.LUT P0, PT, PT, PT, UP0, 0x80, 0x0 ;  /* 0x000000000000781c */ /* 0x000fda0003f0f008 */
[----:B-1----:R-:W-:Y:S05]  /*1ad90*/  @P0 BRA `(.L_x_555) ;  /* 0x0000000000040947 */ /* 0x002fea0003800000 */
[----:B------:R-:W-:Y:S01]  /*1ada0*/  BPT.TRAP 0x1 ;  /* 0x000000040000795c */ /* 0x000fe20000300000 */
.L_x_555:
[----:B------:R-:W-:Y:S01]  /*1adb0*/  R2UR UR7, R4 ;  /* 0x00000000040772ca */ /* 0x000fe200000e0000 */
[----:B------:R-:W-:Y:S01]  /*1adc0*/  VIADD R14, R14, 0xffffffff ;  /* 0xffffffff0e0e7836 */ /* 0x000fe20000000000 */
[----:B------:R-:W-:Y:S01]  /*1add0*/  R2UR UR11, R13 ;  /* 0x000000000d0b72ca */ /* 0x000fe200000e0000 */
[----:B------:R-:W-:Y:S01]  /*1ade0*/  UIADD3 UR6, UP0, UR28, 0xf0, URZ ;  /* 0x000000f01c067890 */ /* 0x000fe2000ff1e03f */
[----:B------:R-:W-:Y:S01]  /*1adf0*/  R2UR UR30, R11 ;  /* 0x000000000b1e72ca */ /* 0x000fe200000e0000 */
[----:B------:R-:W-:Y:S01]  /*1ae00*/  UIADD3 UR32, UP1, UR28, 0x1f0, URZ ;  /* 0x000001f01c207890 */ /* 0x000fe2000ff3e03f */
[----:B------:R-:W-:Y:S01]  /*1ae10*/  R2UR UR9, R10 ;  /* 0x000000000a0972ca */ /* 0x000fe200000e0000 */
[----:B------:R-:W-:Y:S01]  /*1ae20*/  UPRMT UR21, URZ, 0x5410, UR20 ;  /* 0x000054103f157896 */ /* 0x000fe20008000014 */
[----:B------:R-:W-:Y:S01]  /*1ae30*/  R2UR UR10, R12 ;  /* 0x000000000c0a72ca */ /* 0x000fe200000e0000 */
[----:B------:R-:W-:Y:S01]  /*1ae40*/  VIADD R4, R4, 0x1 ;  /* 0x0000000104047836 */ /* 0x000fe20000000000 */
[----:B------:R-:W-:Y:S01]  /*1ae50*/  R2UR UR12, R9 ;  /* 0x00000000090c72ca */ /* 0x000fe200000e0000 */
[----:B------:R-:W-:Y:S01]  /*1ae60*/  UPRMT UR35, URZ, 0x5410, UR18 ;  /* 0x000054103f237896 */ /* 0x000fe20008000012 */
[----:B------:R-:W-:Y:S01]  /*1ae70*/  R2UR UR31, R2 ;  /* 0x00000000021f72ca */ /* 0x000fe200000e0000 */
[----:B------:R-:W-:Y:S01]  /*1ae80*/  USHF.L.U32 UR7, UR7, 0xe, URZ ;  /* 0x0000000e07077899 */ /* 0x000fe2000800063f */
[----:B------:R-:W-:Y:S01]  /*1ae90*/  ISETP.GT.AND P1, PT, R14, 0x1, PT ;  /* 0x000000010e00780c */ /* 0x000fe20003f24270 */
[----:B------:R-:W-:Y:S01]  /*1aea0*/  UIADD3.X UR33, URZ, UR29, URZ, UP1, !UPT ;  /* 0x0000001d3f217290 */ /* 0x000fe20008ffe43f */
[----:B------:R-:W-:Y:S01]  /*1aeb0*/  ISETP.NE.AND P0, PT, R4, 0x3, PT ;  /* 0x000000030400780c */ /* 0x000fe20003f05270 */
[----:B------:R-:W-:Y:S01]  /*1aec0*/  ULEA UR8, UR26, UR7, 0xd ;  /* 0x000000071a087291 */ /* 0x000fe2000f8e683f */
[----:B------:R-:W-:Y:S01]  /*1aed0*/  IADD3 R12, R12, 0x40, RZ ;  /* 0x000000400c0c7810 */ /* 0x000fe20007ffe0ff */
[----:B------:R-:W-:Y:S01]  /*1aee0*/  ULOP3.LUT UR7, UR7, 0x2000, UR25, 0xf8, !UPT ;  /* 0x0000200007077892 */ /* 0x000fe2000f8ef819 */
[----:B0-----:R-:W-:Y:S01]  /*1aef0*/  SEL R10, RZ, 0x1, P0 ;  /* 0x00000001ff0a7807 */ /* 0x001fe20000000000 */
[----:B------:R-:W-:Y:S01]  /*1af00*/  ULEA UR8, UR8, UR11, 0x1 ;  /* 0x0000000b08087291 */ /* 0x000fe2000f8e083f */
[----:B------:R-:W-:Y:S01]  /*1af10*/  SEL R4, R4, RZ, P0 ;  /* 0x000000ff04047207 */ /* 0x000fe20000000000 */
[----:B------:R-:W-:Y:S01]  /*1af20*/  ULEA UR11, UR7, UR11, 0x1 ;  /* 0x0000000b070b7291 */ /* 0x000fe2000f8e083f */
[----:B------:R-:W-:Y:S01]  /*1af30*/  LOP3.LUT R3, R3, R10, RZ, 0x3c, !PT ;  /* 0x0000000a03037212 */ /* 0x000fe200078e3cff */
[----:B------:R-:W-:-:S02]  /*1af40*/  UIADD3 UR8, UR8, 0x100, URZ ;  /* 0x0000010008087890 */ /* 0x000fc4000fffe03f */
[----:B------:R-:W-:Y:S02]  /*1af50*/  UIADD3.X UR7, URZ, UR29, URZ, UP0, !UPT ;  /* 0x0000001d3f077290 */ /* 0x000fe400087fe43f */
[----:B------:R-:W-:Y:S01]  /*1af60*/  UIADD3 UR24, UR11, 0x18100, URZ ;  /* 0x000181000b187890 */ /* 0x000fe2000fffe03f */
[----:B------:R-:W-:Y:S01]  /*1af70*/  UMOV UR14, 0x0 ;  /* 0x00000000000e7882 */ /* 0x000fe20000000000 */
[----:B------:R-:W-:Y:S01]  /*1af80*/  UMOV UR15, 0x10000000 ;  /* 0x10000000000f7882 */ /* 0x000fe20000000000 */
[----:B------:R-:W-:-:S04]  /*1af90*/  UMOV UR11, UR30 ;  /* 0x0000001e000b7c82 */ /* 0x000fc80008000000 */
[----:B------:R0:W-:Y:S02]  /*1afa0*/  UTMALDG.3D.MULTICAST [UR8], [UR6], UR21, desc[UR14] ;  /* 0x00000e08060073b4 */ /* 0x0001e40008011815 */
[----:B0-----:R-:W-:Y:S01]  /*1afb0*/  UMOV UR8, UR24 ;  /* 0x0000001800087c82 */ /* 0x001fe20008000000 */
[----:B------:R-:W-:Y:S02]  /*1afc0*/  UMOV UR11, UR31 ;  /* 0x0000001f000b7c82 */ /* 0x000fe40008000000 */
[----:B------:R0:W-:Y:S02]  /*1afd0*/  UTMALDG.3D.MULTICAST [UR8], [UR32], UR35, desc[UR14] ;  /* 0x00000e08200073b4 */ /* 0x0001e40008011823 */
[----:B0-----:R-:W-:Y:S05]  /*1afe0*/  @P1 BRA `(.L_x_556) ;  /* 0xfffffffc00301947 */ /* 0x001fea000383ffff */
.L_x_553:
[----:B------:R-:W-:Y:S05]  /*1aff0*/  BSYNC B1 ;  /* 0x0000000000017941 */ /* 0x000fea0003800000 */
.L_x_552:
[----:B------:R-:W2:Y:S01]  /*1b000*/  LDL.LU R15, [R1+0x200] ;  /* 0x00020000010f7983 */ /* 0x000ea20000300800 */
[----:B------:R-:W-:Y:S01]  /*1b010*/  LOP3.LUT P0, RZ, R8, 0xff, RZ, 0xc0, !PT ;  /* 0x000000ff08ff7812 */ /* 0x000fe2000780c0ff */
[----:B------:R-:W-:Y:S01]  /*1b020*/  VIADD R6, R6, UR17 ;  /* 0x0000001106067c36 */ /* 0x000fe20008000000 */
[----:B------:R-:W-:Y:S01]  /*1b030*/  ULDC.64 UR6, c[0x0][0x650] ;  /* 0x0001940000067ab9 */ /* 0x000fe20000000a00 */
[----:B------:R-:W3:Y:S01]  /*1b040*/  LDL.LU R13, [R1+0x204] ;  /* 0x00020400010d7983 */ /* 0x000ee20000300800 */
[----:B------:R-:W-:Y:S01]  /*1b050*/  UISETP.GE.U32.AND UP0, UPT, UR17, 0x3, UPT ;  /* 0x000000031100788c */ /* 0x000fe2000bf06070 */
[----:B------:R-:W-:Y:S01]  /*1b060*/  BSSY B1, `(.L_x_557) ;  /* 0x0000074000017945 */ /* 0x000fe20003800000 */
[----:B------:R-:W-:Y:S01]  /*1b070*/  IMAD.MOV.U32 R9, RZ, RZ, -0x1 ;  /* 0xffffffffff097424 */ /* 0x000fe200078e00ff */
[----:B------:R-:W-:Y:S02]  /*1b080*/  PRMT R4, RZ, 0x7610, R4 ;  /* 0x00007610ff047816 */ /* 0x000fe40000000004 */
[----:B------:R-:W-:-:S02]  /*1b090*/  PRMT R8, RZ, 0x7610, R8 ;  /* 0x00007610ff087816 */ /* 0x000fc40000000008 */
[----:B------:R-:W-:Y:S02]  /*1b0a0*/  PLOP3.LUT P1, PT, PT, PT, UP0, 0x80, 0x0 ;  /* 0x000000000000781c */ /* 0x000fe40003f2f008 */
[----:B------:R-:W0:Y:S01]  /*1b0b0*/  @P0 S2R R3, SR_CgaCtaId ;  /* 0x0000000000030919 */ /* 0x000e220000008800 */
[----:B------:R-:W-:-:S04]  /*1b0c0*/  @P0 MOV R2, 0x400 ;  /* 0x0000040000020802 */ /* 0x000fc80000000f00 */
[----:B0-----:R-:W-:-:S04]  /*1b0d0*/  @P0 LEA R2, R3, R2, 0x18 ;  /* 0x0000000203020211 */ /* 0x001fc800078ec0ff */
[----:B------:R0:W-:Y:S01]  /*1b0e0*/  @P0 SYNCS.ARRIVE.TRANS64.A1T0 RZ, [R2+URZ+0x48], RZ ;  /* 0x000048ff02ff09a7 */ /* 0x0001e2000810003f */
[----:B------:R-:W-:Y:S01]  /*1b0f0*/  ISETP.GT.U32.AND P0, PT, R6, 0x2, PT ;  /* 0x000000020600780c */ /* 0x000fe20003f04070 */
[----:B0-----:R-:W-:-:S05]  /*1b100*/  IMAD.U32 R2, RZ, RZ, UR17 ;  /* 0x00000011ff027e24 */ /* 0x001fca000f8e00ff */
[----:B------:R-:W-:Y:S01]  /*1b110*/  ISETP.LT.U32.AND P0, PT, R2, 0x3, P0 ;  /* 0x000000030200780c */ /* 0x000fe20000701070 */
[----:B------:R-:W-:Y:S01]  /*1b120*/  IMAD.WIDE.U32 R2, R6, -0x55555555, RZ ;  /* 0xaaaaaaab06027825 */ /* 0x000fe200078e00ff */
[----:B------:R-:W-:-:S04]  /*1b130*/  MOV R2, 0xffffffff ;  /* 0xffffffff00027802 */ /* 0x000fc80000000f00 */
[----:B------:R-:W-:Y:S02]  /*1b140*/  SHF.R.U32.HI R5, RZ, 0x1, R3 ;  /* 0x00000001ff057819 */ /* 0x000fe40000011603 */
[----:B------:R-:W-:-:S03]  /*1b150*/  SEL R3, RZ, 0x1, !P0 ;  /* 0x00000001ff037807 */ /* 0x000fc60004000000 */
[----:B------:R-:W-:Y:S01]  /*1b160*/  IMAD R6, R5, -0x3, R6 ;  /* 0xfffffffd05067824 */ /* 0x000fe200078e0206 */
[----:B------:R-:W-:Y:S01]  /*1b170*/  LOP3.LUT R0, R0, R3, RZ, 0x3c, !PT ;  /* 0x0000000300007212 */ /* 0x000fe200078e3cff */
[----:B------:R-:W-:-:S03]  /*1b180*/  IMAD.MOV.U32 R3, RZ, RZ, -0x1 ;  /* 0xffffffffff037424 */ /* 0x000fc600078e00ff */
[----:B------:R-:W-:Y:S02]  /*1b190*/  @P1 LOP3.LUT R0, R0, 0x1, R5, 0x78, !PT ;  /* 0x0000000100001812 */ /* 0x000fe400078e7805 */
[----:B---3--:R-:W-:-:S04]  /*1b1a0*/  IADD3 R13, P0, R13, UR22, RZ ;  /* 0x000000160d0d7c10 */ /* 0x008fc8000ff1e0ff */
[----:B--2---:R-:W-:Y:S01]  /*1b1b0*/  IADD3.X R15, R15, UR19, RZ, P0, !PT ;  /* 0x000000130f0f7c10 */ /* 0x004fe200087fe4ff */
[----:B------:R0:W-:Y:S01]  /*1b1c0*/  STL [R1+0x204], R13 ;  /* 0x0002040d01007387 */ /* 0x0001e20000100800 */
[----:B------:R-:W-:-:S03]  /*1b1d0*/  ISETP.GE.U32.AND P0, PT, R13, UR6, PT ;  /* 0x000000060d007c0c */ /* 0x000fc6000bf06070 */
[----:B------:R0:W-:Y:S01]  /*1b1e0*/  STL [R1+0x200], R15 ;  /* 0x0002000f01007387 */ /* 0x0001e20000100800 */
[----:B------:R-:W-:-:S13]  /*1b1f0*/  ISETP.GE.U32.AND.EX P0, PT, R15, UR7, PT, P0 ;  /* 0x000000070f007c0c */ /* 0x000fda000bf06100 */
[----:B0-----:R-:W-:Y:S05]  /*1b200*/  @P0 BRA `(.L_x_558) ;  /* 0x0000000400640947 */ /* 0x001fea0003800000 */
[----:B------:R-:W0:Y:S01]  /*1b210*/  S2R R7, SR_CTAID.X ;  /* 0x0000000000077919 */ /* 0x000e220000002500 */
[----:B------:R-:W-:Y:S01]  /*1b220*/  ULDC UR6, c[0x0][0x150] ;  /* 0x0000540000067ab9 */ /* 0x000fe20000000800 */
[----:B------:R-:W1:Y:S01]  /*1b230*/  LDC R4, c[0x0][0x144] ;  /* 0x00005100ff047b82 */ /* 0x000e620000000800 */
[----:B------:R-:W-:Y:S01]  /*1b240*/  UISETP.NE.AND UP0, UPT, UR45, URZ, UPT ;  /* 0x0000003f2d00728c */ /* 0x000fe2000bf05270 */
[----:B------:R-:W2:Y:S01]  /*1b250*/  S2R R5, SR_CTAID.Y ;  /* 0x0000000000057919 */ /* 0x000ea20000002600 */
[----:B------:R-:W-:-:S04]  /*1b260*/  ULDC UR9, c[0x0][0x630] ;  /* 0x00018c0000097ab9 */ /* 0x000fc80000000800 */
[----:B------:R-:W-:Y:S01]  /*1b270*/  PLOP3.LUT P0, PT, PT, PT, UP0, 0x80, 0x0 ;  /* 0x000000000000781c */ /* 0x000fe20003f0f008 */
[----:B------:R-:W3:Y:S01]  /*1b280*/  LDC R10, c[0x0][0x148] ;  /* 0x00005200ff0a7b82 */ /* 0x000ee20000000800 */
[----:B0-----:R-:W-:Y:S02]  /*1b290*/  I2FP.F32.U32 R2, R7 ;  /* 0x0000000700027245 */ /* 0x001fe40000201000 */
[----:B--2---:R-:W-:-:S03]  /*1b2a0*/  I2FP.F32.U32 R3, R5 ;  /* 0x0000000500037245 */ /* 0x004fc60000201000 */
[----:B------:R-:W-:Y:S01]  /*1b2b0*/  FMUL R2, R2, UR6 ;  /* 0x0000000602027c20 */ /* 0x000fe20008400000 */
[----:B------:R-:W-:Y:S02]  /*1b2c0*/  ULDC UR6, c[0x0][0x154] ;  /* 0x0000550000067ab9 */ /* 0x000fe40000000800 */
[----:B------:R-:W-:Y:S01]  /*1b2d0*/  FMUL R9, R3, UR6 ;  /* 0x0000000603097c20 */ /* 0x000fe20008400000 */
[----:B------:R-:W-:Y:S02]  /*1b2e0*/  ULDC.64 UR6, c[0x0][0x628] ;  /* 0x00018a0000067ab9 */ /* 0x000fe40000000a00 */
[----:B------:R-:W0:Y:S08]  /*1b2f0*/  F2I.U32.TRUNC.NTZ R2, R2 ;  /* 0x0000000200027305 */ /* 0x000e30000020f000 */
[----:B------:R-:W2:Y:S01]  /*1b300*/  F2I.U32.TRUNC.NTZ R9, R9 ;  /* 0x0000000900097305 */ /* 0x000ea2000020f000 */
[----:B0-----:R-:W-:Y:S01]  /*1b310*/  IADD3 R3, -R2, RZ, RZ ;  /* 0x000000ff02037210 */ /* 0x001fe20007ffe1ff */
[----:B------:R-:W-:-:S04]  /*1b320*/  IMAD.MOV.U32 R2, RZ, RZ, R13 ;  /* 0x000000ffff027224 */ /* 0x000fc800078e000d */
[----:B-1----:R-:W-:Y:S02]  /*1b330*/  IMAD R7, R4, R3, R7 ;  /* 0x0000000304077224 */ /* 0x002fe400078e0207 */
[----:B--2---:R-:W-:-:S04]  /*1b340*/  IMAD.MOV R3, RZ, RZ, -R9 ;  /* 0x000000ffff037224 */ /* 0x004fc800078e0a09 */
[----:B---3--:R-:W-:Y:S01]  /*1b350*/  @P0 IMAD R7, R10, R3, R5 ;  /* 0x000000030a070224 */ /* 0x008fe200078e0205 */
[----:B------:R-:W-:Y:S02]  /*1b360*/  ISETP.NE.U32.AND P0, PT, RZ, UR6, PT ;  /* 0x00000006ff007c0c */ /* 0x000fe4000bf05070 */
[----:B------:R-:W-:Y:S02]  /*1b370*/  MOV R3, R15 ;  /* 0x0000000f00037202 */ /* 0x000fe40000000f00 */
[----:B------:R-:W-:-:S13]  /*1b380*/  ISETP.NE.AND.EX P0, PT, RZ, UR7, PT, P0 ;  /* 0x00000007ff007c0c */ /* 0x000fda000bf05300 */
[----:B------:R-:W-:Y:S05]  /*1b390*/  @!P0 BRA `(.L_x_559) ;  /* 0x0000000000288947 */ /* 0x000fea0003800000 */
[----:B------:R-:W-:Y:S02]  /*1b3a0*/  ULDC UR8, c[0x0][0x634] ;  /* 0x00018d0000087ab9 */ /* 0x000fe40000000800 */
[----:B------:R-:W-:-:S05]  /*1b3b0*/  IADD3 R3, P0, R13, UR8, RZ ;  /* 0x000000080d037c10 */ /* 0x000fca000ff1e0ff */
[----:B------:R-:W-:-:S04]  /*1b3c0*/  IMAD.X R9, RZ, RZ, R15, P0 ;  /* 0x000000ffff097224 */ /* 0x000fc800000e060f */
[----:B------:R-:W-:-:S04]  /*1b3d0*/  IMAD.WIDE.U32 R4, R9, UR6, RZ ;  /* 0x0000000609047c25 */ /* 0x000fc8000f8e00ff */
[----:B------:R-:W-:-:S04]  /*1b3e0*/  IMAD.WIDE.U32 R4, P0, R3, UR7, R4 ;  /* 0x0000000703047c25 */ /* 0x000fc8000f800004 */
[----:B------:R-:W-:Y:S01]  /*1b3f0*/  IMAD.WIDE.U32 R2, R3, UR6, RZ ;  /* 0x0000000603027c25 */ /* 0x000fe2000f8e00ff */
[----:B------:R-:W-:-:S04]  /*1b400*/  MOV R2, R5 ;  /* 0x0000000500027202 */ /* 0x000fc80000000f00 */
[----:B------:R-:W-:Y:S01]  /*1b410*/  IADD3 RZ, P1, R3, R4, RZ ;  /* 0x0000000403ff7210 */ /* 0x000fe20007f3e0ff */
[----:B------:R-:W-:-:S04]  /*1b420*/  IMAD.X R3, RZ, RZ, RZ, P0 ;  /* 0x000000ffff037224 */ /* 0x000fc800000e06ff */
[----:B------:R-:W-:-:S08]  /*1b430*/  IMAD.WIDE.U32.X R2, R9, UR7, R2, P1 ;  /* 0x0000000709027c25 */ /* 0x000fd000088e0402 */
.L_x_559:
[--C-:B------:R-:W-:Y:S01]  /*1b440*/  SHF.R.U64 R9, R2, UR9, R3.reuse ;  /* 0x0000000902097c19 */ /* 0x100fe20008001203 */
[----:B------:R-:W-:Y:S01]  /*1b450*/  ULDC.64 UR6, c[0x0][0x620] ;  /* 0x0001880000067ab9 */ /* 0x000fe20000000a00 */
[----:B------:R-:W-:Y:S01]  /*1b460*/  SHF.R.U32.HI R2, RZ, UR9, R3 ;  /* 0x00000009ff027c19 */ /* 0x000fe20008011603 */
[----:B------:R-:W-:Y:S01]  /*1b470*/  ULDC.64 UR8, c[0x0][0x640] ;  /* 0x0001900000087ab9 */ /* 0x000fe20000000a00 */
[----:B------:R-:W-:Y:S02]  /*1b480*/  IADD3 R11, P0, RZ, -R9, RZ ;  /* 0x80000009ff0b7210 */ /* 0x000fe40007f1e0ff */
[----:B------:R-:W-:-:S03]  /*1b490*/  MOV R3, R15 ;  /* 0x0000000f00037202 */ /* 0x000fc60000000f00 */
[----:B------:R-:W-:Y:S01]  /*1b4a0*/  IMAD.X R2, RZ, RZ, ~R2, P0 ;  /* 0x000000ffff027224 */ /* 0x000fe200000e0e02 */
[----:B------:R-:W-:-:S03]  /*1b4b0*/  ISETP.NE.U32.AND P0, PT, RZ, UR8, PT ;  /* 0x00000008ff007c0c */ /* 0x000fc6000bf05070 */
[----:B------:R-:W-:Y:S01]  /*1b4c0*/  IMAD R2, R2, UR6, RZ ;  /* 0x0000000602027c24 */ /* 0x000fe2000f8e02ff */
[----:B------:R-:W-:-:S03]  /*1b4d0*/  ISETP.NE.AND.EX P0, PT, RZ, UR9, PT, P0 ;  /* 0x00000009ff007c0c */ /* 0x000fc6000bf05300 */
[----:B------:R-:W-:Y:S02]  /*1b4e0*/  IMAD R5, R11, UR7, R2 ;  /* 0x000000070b057c24 */ /* 0x000fe4000f8e0202 */
[----:B------:R-:W-:-:S04]  /*1b4f0*/  IMAD.MOV.U32 R2, RZ, RZ, R13 ;  /* 0x000000ffff027224 */ /* 0x000fc800078e000d */
[----:B------:R-:W-:Y:S01]  /*1b500*/  IMAD.WIDE.U32 R2, R11, UR6, R2 ;  /* 0x000000060b027c25 */ /* 0x000fe2000f8e0002 */
[----:B------:R-:W-:-:S03]  /*1b510*/  ULDC UR6, c[0x0][0x618] ;  /* 0x0001860000067ab9 */ /* 0x000fc60000000800 */
[----:B------:R-:W-:-:S05]  /*1b520*/  IMAD.IADD R3, R3, 0x1, R5 ;  /* 0x0000000103037824 */ /* 0x000fca00078e0205 */
[--C-:B------:R-:W-:Y:S02]  /*1b530*/  SHF.R.U64 R10, R2, UR6, R3.reuse ;  /* 0x00000006020a7c19 */ /* 0x100fe40008001203 */
[----:B------:R-:W-:Y:S01]  /*1b540*/  SHF.R.U32.HI R3, RZ, UR6, R3 ;  /* 0x00000006ff037c19 */ /* 0x000fe20008011603 */
[----:B------:R-:W-:-:S03]  /*1b550*/  ULDC UR6, c[0x0][0x608] ;  /* 0x0001820000067ab9 */ /* 0x000fc60000000800 */
[--C-:B------:R-:W-:Y:S02]  /*1b560*/  SHF.R.U64 R12, R10, UR6, R3.reuse ;  /* 0x000000060a0c7c19 */ /* 0x100fe40008001203 */
[----:B------:R-:W-:Y:S01]  /*1b570*/  SHF.R.U32.HI R3, RZ, UR6, R3 ;  /* 0x00000006ff037c19 */ /* 0x000fe20008011603 */
[----:B------:R-:W-:-:S03]  /*1b580*/  ULDC UR6, c[0x0][0x658] ;  /* 0x0001960000067ab9 */ /* 0x000fc60000000800 */
[--C-:B------:R-:W-:Y:S02]  /*1b590*/  SHF.R.U64 R11, R12, UR6, R3.reuse ;  /* 0x000000060c0b7c19 */ /* 0x100fe40008001203 */
[----:B------:R-:W-:-:S03]  /*1b5a0*/  SHF.R.U32.HI R13, RZ, UR6, R3 ;  /* 0x00000006ff0d7c19 */ /* 0x000fc60008011603 */
[----:B------:R-:W-:Y:S01]  /*1b5b0*/  IMAD.MOV.U32 R2, RZ, RZ, R11 ;  /* 0x000000ffff027224 */ /* 0x000fe200078e000b */
[----:B------:R-:W-:Y:S01]  /*1b5c0*/  MOV R3, R13 ;  /* 0x0000000d00037202 */ /* 0x000fe20000000f00 */
[----:B------:R-:W-:Y:S06]  /*1b5d0*/  @!P0 BRA `(.L_x_560) ;  /* 0x0000000000288947 */ /* 0x000fec0003800000 */
        /* <DEDUP_REMOVED lines=10> */
.L_x_560:
[----:B------:R-:W-:Y:S01]  /*1b680*/  ULDC UR6, c[0x0][0x648] ;  /* 0x0001920000067ab9 */ /* 0x000fe20000000800 */
[----:B------:R-:W-:Y:S01]  /*1b690*/  LOP3.LUT R12, R12, UR16, RZ, 0xc0, !PT ;  /* 0x000000100c0c7c12 */ /* 0x000fe2000f8ec0ff */
[----:B------:R-:W-:Y:S01]  /*1b6a0*/  UISETP.NE.AND UP0, UPT, UR45, URZ, UPT ;  /* 0x0000003f2d00728c */ /* 0x000fe2000bf05270 */
[----:B------:R-:W-:Y:S01]  /*1b6b0*/  SHF.R.U64 R3, R2, UR6, R3 ;  /* 0x0000000602037c19 */ /* 0x000fe20008001203 */
[----:B------:R-:W-:Y:S01]  /*1b6c0*/  ULDC UR6, c[0x0][0x638] ;  /* 0x00018e0000067ab9 */ /* 0x000fe20000000800 */
[----:B------:R-:W-:-:S03]  /*1b6d0*/  IMAD.MOV.U32 R4, RZ, RZ, 0x1 ;  /* 0x00000001ff047424 */ /* 0x000fc600078e00ff */
[----:B------:R-:W-:Y:S01]  /*1b6e0*/  IMAD.MOV R2, RZ, RZ, -R3 ;  /* 0x000000ffff027224 */ /* 0x000fe200078e0a03 */
[----:B------:R-:W-:Y:S01]  /*1b6f0*/  PLOP3.LUT P0, PT, PT, PT, UP0, 0x40, 0x0 ;  /* 0x000000000000781c */ /* 0x000fe20003f0e808 */
[----:B------:R-:W-:Y:S01]  /*1b700*/  IMAD R12, R3, UR5, R12 ;  /* 0x00000005030c7c24 */ /* 0x000fe2000f8e020c */
[----:B------:R-:W-:Y:S01]  /*1b710*/  PLOP3.LUT P1, PT, PT, PT, UP0, 0x40, 0x0 ;  /* 0x000000000000781c */ /* 0x000fe20003f2e808 */
[----:B------:R-:W-:Y:S01]  /*1b720*/  IMAD R11, R2, UR6, R11 ;  /* 0x00000006020b7c24 */ /* 0x000fe2000f8e020b */
[----:B------:R-:W-:Y:S01]  /*1b730*/  ULDC UR6, c[0x0][0x610] ;  /* 0x0001840000067ab9 */ /* 0x000fe20000000800 */
[----:B------:R-:W-:Y:S01]  /*1b740*/  LOP3.LUT R2, R10, UR4, RZ, 0xc0, !PT ;  /* 0x000000040a027c12 */ /* 0x000fe2000f8ec0ff */
[----:B------:R-:W-:Y:S01]  /*1b750*/  IMAD R7, R12, UR6, R7 ;  /* 0x000000060c077c24 */ /* 0x000fe2000f8e0207 */
[----:B------:R-:W-:-:S03]  /*1b760*/  ULDC UR6, c[0x0][0x600] ;  /* 0x0001800000067ab9 */ /* 0x000fc60000000800 */
[----:B------:R-:W-:-:S05]  /*1b770*/  IMAD R2, R11, UR6, R2 ;  /* 0x000000060b027c24 */ /* 0x000fca000f8e0202 */
[----:B------:R-:W-:Y:S02]  /*1b780*/  SEL R3, R2, R7, P0 ;  /* 0x0000000702037207 */ /* 0x000fe40000000000 */
[----:B------:R-:W-:-:S07]  /*1b790*/  SEL R2, R7, R2, P1 ;  /* 0x0000000207027207 */ /* 0x000fce0000800000 */
.L_x_558:
[----:B------:R-:W-:Y:S05]  /*1b7a0*/  BSYNC B1 ;  /* 0x0000000000017941 */ /* 0x000fea0003800000 */
.L_x_557:
[----:B------:R-:W-:-:S13]  /*1b7b0*/  LOP3.LUT P0, RZ, R4, 0xff, RZ, 0xc0, !PT ;  /* 0x000000ff04ff7812 */ /* 0x000fda000780c0ff */
[----:B------:R-:W-:Y:S05]  /*1b7c0*/  @P0 BRA `(.L_x_561) ;  /* 0xfffffff400000947 */ /* 0x000fea000383ffff */
[----:B------:R-:W-:Y:S05]  /*1b7d0*/  BSYNC B0 ;  /* 0x0000000000007941 */ /* 0x000fea0003800000 */
.L_x_550:
[----:B------:R-:W-:-:S03]  /*1b7e0*/  UMOV UR6, 0xffffffff ;  /* 0xffffffff00067882 */ /* 0x000fc60000000000 */
[----:B------:R-:W-:Y:S05]  /*1b7f0*/  BRA.DIV UR6, `(.L_x_562) ;  /* 0x0000000206f47947 */ /* 0x000fea000b800000 */
[----:B------:R-:W-:-:S13]  /*1b800*/  ELECT P6, URZ, PT ;  /* 0x00000000003f782f */ /* 0x000fda00038c0000 */
.L_x_575:
[----:B------:R-:W-:Y:S04]  /*1b810*/  BSSY B0, `(.L_x_563) ;  /* 0x0000023000007945 */ /* 0x000fe80003800000 */
[----:B------:R-:W-:Y:S05]  /*1b820*/  @!P6 BRA `(.L_x_564) ;  /* 0x000000000084e947 */ /* 0x000fea0003800000 */
[----:B------:R-:W-:-:S04]  /*1b830*/  ULOP3.LUT UR6, UR40, 0x2, URZ, 0xfc, !UPT ;  /* 0x0000000228067892 */ /* 0x000fc8000f8efc3f */
[----:B------:R-:W-:-:S06]  /*1b840*/  UISETP.NE.AND UP0, UPT, UR6, 0x3, UPT ;  /* 0x000000030600788c */ /* 0x000fcc000bf05270 */
[----:B------:R-:W-:-:S13]  /*1b850*/  PLOP3.LUT P0, PT, PT, PT, UP0, 0x80, 0x0 ;  /* 0x000000000000781c */ /* 0x000fda0003f0f008 */
[----:B------:R-:W-:Y:S05]  /*1b860*/  @!P0 BRA `(.L_x_565) ;  /* 0x0000000000048947 */ /* 0x000fea0003800000 */
[----:B------:R-:W-:Y:S01]  /*1b870*/  BPT.TRAP 0x1 ;  /* 0x000000040000795c */ /* 0x000fe20000300000 */
.L_x_565:
[----:B------:R-:W0:Y:S01]  /*1b880*/  S2R R3, SR_CgaCtaId ;  /* 0x0000000000037919 */ /* 0x000e220000008800 */
[----:B------:R-:W-:-:S04]  /*1b890*/  MOV R2, 0x400 ;  /* 0x0000040000027802 */ /* 0x000fc80000000f00 */
[----:B0-----:R-:W-:Y:S02]  /*1b8a0*/  LEA R3, R3, R2, 0x18 ;  /* 0x0000000203037211 */ /* 0x001fe400078ec0ff */
[----:B------:R-:W-:Y:S02]  /*1b8b0*/  SHF.L.U32 R2, R0, 0x1f, RZ ;  /* 0x0000001f00027819 */ /* 0x000fe400000006ff */
[----:B------:R-:W-:-:S05]  /*1b8c0*/  IADD3 R3, R3, 0x18, RZ ;  /* 0x0000001803037810 */ /* 0x000fca0007ffe0ff */
[----:B------:R-:W-:-:S04]  /*1b8d0*/  IMAD R5, R6, 0x8, R3 ;  /* 0x0000000806057824 */ /* 0x000fc800078e0203 */
[----:B------:R-:W0:Y:S02]  /*1b8e0*/  SYNCS.PHASECHK.TRANS64.TRYWAIT P0, [R5+URZ], R2 ;  /* 0x00000002050075a7 */ /* 0x000e24000800017f */
[----:B0-----:R-:W-:Y:S05]  /*1b8f0*/  @!P0 BRA `(.L_x_566) ;  /* 0x0000000000d48947 */ /* 0x001fea0003800000 */
.L_x_576:
[----:B------:R-:W-:-:S05]  /*1b900*/  VIADD R6, R6, 0x1 ;  /* 0x0000000106067836 */ /* 0x000fca0000000000 */
[----:B------:R-:W-:-:S04]  /*1b910*/  ISETP.NE.AND P0, PT, R6, 0x3, PT ;  /* 0x000000030600780c */ /* 0x000fc80003f05270 */
[----:B0-----:R-:W-:Y:S02]  /*1b920*/  SEL R5, RZ, 0x1, P0 ;  /* 0x00000001ff057807 */ /* 0x001fe40000000000 */
[----:B------:R-:W-:Y:S02]  /*1b930*/  SEL R6, R6, RZ, P0 ;  /* 0x000000ff06067207 */ /* 0x000fe40000000000 */
[----:B------:R-:W-:Y:S02]  /*1b940*/  LOP3.LUT R5, R0, R5, RZ, 0x3c, !PT ;  /* 0x0000000500057212 */ /* 0x000fe400078e3cff */
[----:B------:R-:W-:Y:S02]  /*1b950*/  LEA R7, R6, R3, 0x3 ;  /* 0x0000000306077211 */ /* 0x000fe400078e18ff */
[----:B------:R-:W-:-:S04]  /*1b960*/  SHF.L.U32 R0, R5, 0x1f, RZ ;  /* 0x0000001f05007819 */ /* 0x000fc800000006ff */
[----:B------:R-:W0:Y:S02]  /*1b970*/  SYNCS.PHASECHK.TRANS64.TRYWAIT P0, [R7+URZ], R0 ;  /* 0x00000000070075a7 */ /* 0x000e24000800017f */
[----:B0-----:R-:W-:Y:S05]  /*1b980*/  @!P0 BRA `(.L_x_567) ;  /* 0x0000000000c48947 */ /* 0x001fea0003800000 */
.L_x_577:
[----:B0-----:R-:W-:-:S05]  /*1b990*/  VIADD R0, R6, 0x1 ;  /* 0x0000000106007836 */ /* 0x001fca0000000000 */
[----:B------:R-:W-:-:S04]  /*1b9a0*/  ISETP.NE.AND P0, PT, R0, 0x3, PT ;  /* 0x000000030000780c */ /* 0x000fc80003f05270 */
[----:B------:R-:W-:Y:S02]  /*1b9b0*/  SEL R2, RZ, 0x1, P0 ;  /* 0x00000001ff027807 */ /* 0x000fe40000000000 */
[----:B------:R-:W-:Y:S02]  /*1b9c0*/  SEL R0, R0, RZ, P0 ;  /* 0x000000ff00007207 */ /* 0x000fe40000000000 */
[----:B------:R-:W-:-:S03]  /*1b9d0*/  LOP3.LUT R2, R5, R2, RZ, 0x3c, !PT ;  /* 0x0000000205027212 */ /* 0x000fc600078e3cff */
[----:B------:R-:W-:Y:S01]  /*1b9e0*/  IMAD R3, R0, 0x8, R3 ;  /* 0x0000000800037824 */ /* 0x000fe200078e0203 */
[----:B------:R-:W-:-:S07]  /*1b9f0*/  SHF.L.U32 R0, R2, 0x1f, RZ ;  /* 0x0000001f02007819 */ /* 0x000fce00000006ff */
.L_x_568:
[----:B0-----:R0:W1:Y:S02]  /*1ba00*/  SYNCS.PHASECHK.TRANS64.TRYWAIT P0, [R3+URZ], R0 ;  /* 0x00000000030075a7 */ /* 0x001064000800017f */
[----:B-1----:R-:W-:Y:S05]  /*1ba10*/  @!P0 NANOSLEEP.SYNCS 0x989680 ;  /* 0x009896800000895d */ /* 0x002fea0003900000 */
[----:B------:R-:W1:Y:S02]  /*1ba20*/  @!P0 SYNCS.PHASECHK.TRANS64 P0, [R3+URZ], R0 ;  /* 0x00000000030085a7 */ /* 0x000e64000800007f */
[----:B-1----:R-:W-:Y:S05]  /*1ba30*/  @!P0 BRA `(.L_x_568) ;  /* 0xfffffffc00f08947 */ /* 0x002fea000383ffff */
.L_x_564:
[----:B------:R-:W-:Y:S05]  /*1ba40*/  BSYNC B0 ;  /* 0x0000000000007941 */ /* 0x000fea0003800000 */
.L_x_563:
[----:B------:R-:W-:Y:S05]  /*1ba50*/  EXIT ;  /* 0x000000000000794d */ /* 0x000fea0003800000 */
.L_x_21:
[----:B-1----:R1:W2:Y:S02]  /*1ba60*/  SYNCS.PHASECHK.TRANS64.TRYWAIT P1, [R4+URZ], R3 ;  /* 0x00000003040075a7 */ /* 0x0022a4000802017f */
[----:B--2---:R-:W-:Y:S05]  /*1ba70*/  @!P1 NANOSLEEP.SYNCS 0x989680 ;  /* 0x009896800000995d */ /* 0x004fea0003900000 */
[----:B------:R-:W2:Y:S02]  /*1ba80*/  @!P1 SYNCS.PHASECHK.TRANS64 P1, [R4+URZ], R3 ;  /* 0x00000003040095a7 */ /* 0x000ea4000802007f */
[----:B--2---:R-:W-:Y:S05]  /*1ba90*/  @!P1 BRA `(.L_x_21) ;  /* 0xfffffffc00f09947 */ /* 0x004fea000383ffff */
[----:B------:R-:W-:Y:S05]  /*1baa0*/  BRA `(.L_x_20) ;  /* 0xfffffe5c000c7947 */ /* 0x000fea000383ffff */
.L_x_26:
[----:B-1----:R1:W2:Y:S02]  /*1bab0*/  SYNCS.PHASECHK.TRANS64.TRYWAIT P1, [R4+URZ], R5 ;  /* 0x00000005040075a7 */ /* 0x0022a4000802017f */
[----:B--2---:R-:W-:Y:S05]  /*1bac0*/  @!P1 NANOSLEEP.SYNCS 0x989680 ;  /* 0x009896800000995d */ /* 0x004fea0003900000 */
[----:B------:R-:W2:Y:S02]  /*1bad0*/  @!P1 SYNCS.PHASECHK.TRANS64 P1, [R4+URZ], R5 ;  /* 0x00000005040095a7 */ /* 0x000ea4000802007f */
[----:B--2---:R-:W-:Y:S05]  /*1bae0*/  @!P1 BRA `(.L_x_26) ;  /* 0xfffffffc00f09947 */ /* 0x004fea000383ffff */
[----:B------:R-:W-:Y:S05]  /*1baf0*/  BRA `(.L_x_25) ;  /* 0xfffffe90009c7947 */ /* 0x000fea000383ffff */
.L_x_551:
[----:B------:R-:W-:Y:S01]  /*1bb00*/  BSSY B1, `(.L_x_569) ;  /* 0x0000006000017945 */ /* 0x000fe20003800000 */
[----:B------:R-:W-:-:S07]  /*1bb10*/  MOV R15, 0xffffffff ;  /* 0xffffffff000f7802 */ /* 0x000fce0000000f00 */
[----:B------:R-:W-:Y:S05]  /*1bb20*/  WARPSYNC.COLLECTIVE R15, `(.L_x_570) ;  /* 0x000000000f0c7348 */ /* 0x000fea0003c00000 */
[----:B------:R-:W-:Y:S02]  /*1bb30*/  ELECT P6, UR62, PT ;  /* 0x00000000003e782f */ /* 0x000fe400038c0000 */
[----:B------:R-:W-:Y:S01]  /*1bb40*/  MOV R14, UR62 ;  /* 0x0000003e000e7c02 */ /* 0x000fe20008000f00 */
[----:B------:R-:W-:Y:S10]  /*1bb50*/  ENDCOLLECTIVE ;  /* 0x000000000000791b */ /* 0x000ff40003800000 */
.L_x_570:
[----:B------:R-:W-:Y:S05]  /*1bb60*/  BSYNC B1 ;  /* 0x0000000000017941 */ /* 0x000fea0003800000 */
.L_x_569:
[----:B------:R-:W-:Y:S05]  /*1bb70*/  BRA `(.L_x_571) ;  /* 0xfffffff000207947 */ /* 0x000fea000383ffff */
.L_x_554:
[----:B0-----:R0:W2:Y:S02]  /*1bb80*/  SYNCS.PHASECHK.TRANS64.TRYWAIT P0, [R10+URZ+0x18], R5 ;  /* 0x000018050a0075a7 */ /* 0x0010a4000800017f */
[----:B--2---:R-:W-:Y:S05]  /*1bb90*/  @!P0 NANOSLEEP.SYNCS 0x989680 ;  /* 0x009896800000895d */ /* 0x004fea0003900000 */
[----:B------:R-:W2:Y:S02]  /*1bba0*/  @!P0 SYNCS.PHASECHK.TRANS64 P0, [R10+URZ+0x18], R5 ;  /* 0x000018050a0085a7 */ /* 0x000ea4000800007f */
[----:B--2---:R-:W-:Y:S05]  /*1bbb0*/  @!P0 BRA `(.L_x_554) ;  /* 0xfffffffc00f08947 */ /* 0x004fea000383ffff */
[----:B------:R-:W-:Y:S05]  /*1bbc0*/  BRA `(.L_x_572) ;  /* 0xfffffff000607947 */ /* 0x000fea000383ffff */
.L_x_562:
[----:B------:R-:W-:Y:S01]  /*1bbd0*/  BSSY B0, `(.L_x_573) ;  /* 0x0000006000007945 */ /* 0x000fe20003800000 */
[----:B------:R-:W-:-:S07]  /*1bbe0*/  IMAD.MOV.U32 R15, RZ, RZ, -0x1 ;  /* 0xffffffffff0f7424 */ /* 0x000fce00078e00ff */
[----:B------:R-:W-:Y:S05]  /*1bbf0*/  WARPSYNC.COLLECTIVE R15, `(.L_x_574) ;  /* 0x000000000f0c7348 */ /* 0x000fea0003c00000 */
[----:B------:R-:W-:Y:S02]  /*1bc00*/  ELECT P6, UR62, PT ;  /* 0x00000000003e782f */ /* 0x000fe400038c0000 */
[----:B------:R-:W-:Y:S01]  /*1bc10*/  MOV R14, UR62 ;  /* 0x0000003e000e7c02 */ /* 0x000fe20008000f00 */
[----:B------:R-:W-:Y:S10]  /*1bc20*/  ENDCOLLECTIVE ;  /* 0x000000000000791b */ /* 0x000ff40003800000 */
.L_x_574:
[----:B------:R-:W-:Y:S05]  /*1bc30*/  BSYNC B0 ;  /* 0x0000000000007941 */ /* 0x000fea0003800000 */
.L_x_573:
[----:B------:R-:W-:Y:S05]  /*1bc40*/  BRA `(.L_x_575) ;  /* 0xfffffff800f07947 */ /* 0x000fea000383ffff */
.L_x_566:
[----:B0-----:R0:W1:Y:S02]  /*1bc50*/  SYNCS.PHASECHK.TRANS64.TRYWAIT P0, [R5+URZ], R2 ;  /* 0x00000002050075a7 */ /* 0x001064000800017f */
[----:B-1----:R-:W-:Y:S05]  /*1bc60*/  @!P0 NANOSLEEP.SYNCS 0x989680 ;  /* 0x009896800000895d */ /* 0x002fea0003900000 */
[----:B------:R-:W1:Y:S02]  /*1bc70*/  @!P0 SYNCS.PHASECHK.TRANS64 P0, [R5+URZ], R2 ;  /* 0x00000002050085a7 */ /* 0x000e64000800007f */
[----:B-1----:R-:W-:Y:S05]  /*1bc80*/  @!P0 BRA `(.L_x_566) ;  /* 0xfffffffc00f08947 */ /* 0x002fea000383ffff */
[----:B------:R-:W-:Y:S05]  /*1bc90*/  BRA `(.L_x_576) ;  /* 0xfffffffc00187947 */ /* 0x000fea000383ffff */
.L_x_567:
[----:B0-----:R0:W1:Y:S02]  /*1bca0*/  SYNCS.PHASECHK.TRANS64.TRYWAIT P0, [R7+URZ], R0 ;  /* 0x00000000070075a7 */ /* 0x001064000800017f */
[----:B-1----:R-:W-:Y:S05]  /*1bcb0*/  @!P0 NANOSLEEP.SYNCS 0x989680 ;  /* 0x009896800000895d */ /* 0x002fea0003900000 */
[----:B------:R-:W1:Y:S02]  /*1bcc0*/  @!P0 SYNCS.PHASECHK.TRANS64 P0, [R7+URZ], R0 ;  /* 0x00000000070085a7 */ /* 0x000e64000800007f */
[----:B-1----:R-:W-:Y:S05]  /*1bcd0*/  @!P0 BRA `(.L_x_567) ;  /* 0xfffffffc00f08947 */ /* 0x002fea000383ffff */
[----:B------:R-:W-:Y:S05]  /*1bce0*/  BRA `(.L_x_577) ;  /* 0xfffffffc00287947 */ /* 0x000fea000383ffff */
.L_x_578:
[----:B------:R-:W-:-:S00]  /*1bcf0*/  BRA `(.L_x_578) ;  /* 0xfffffffc00fc7947 */ /* 0x000fc0000383ffff */
[----:B------:R-:W-:-:S00]  /*1bd00*/  NOP ;  /* 0x0000000000007918 */ /* 0x000fc00000000000 */
[----:B------:R-:W-:-:S00]  /*1bd10*/  NOP ;  /* 0x0000000000007918 */ /* 0x000fc00000000000 */
[----:B------:R-:W-:-:S00]  /*1bd20*/  NOP ;  /* 0x0000000000007918 */ /* 0x000fc00000000000 */
[----:B------:R-:W-:-:S00]  /*1bd30*/  NOP ;  /* 0x0000000000007918 */ /* 0x000fc00000000000 */
[----:B------:R-:W-:-:S00]  /*1bd40*/  NOP ;  /* 0x0000000000007918 */ /* 0x000fc00000000000 */
[----:B------:R-:W-:-:S00]  /*1bd50*/  NOP ;  /* 0x0000000000007918 */ /* 0x000fc00000000000 */
[----:B------:R-:W-:-:S00]  /*1bd60*/  NOP ;  /* 0x0000000000007918 */ /* 0x000fc00000000000 */
[----:B------:R-:W-:-:S00]  /*1bd70*/  NOP ;  /* 0x0000000000007918 */ /* 0x000fc00000000000 */
.L_x_579:


//--------------------- .nv.global.init           --------------------------
	.section	.nv.global.init,"aw",@progbits
.nv.global.init:
	.type		$str$22,@object
	.size		$str$22,($str$23 - $str$22)
$str$22:
        /*0000*/ 	.byte	0x6b, 0x5f, 0x74, 0x69, 0x6c, 0x65, 0x5f, 0x63, 0x6f, 0x75, 0x6e, 0x74, 0x20, 0x3e, 0x3d, 0x20
        /*0010*/ 	.byte	0x31, 0x00
	.type		$str$23,@object
	.size		$str$23,(__unnamed_1 - $str$23)
$str$23:
        /*0012*/ 	.byte	0x2f, 0x74, 0x6d, 0x70, 0x2f, 0x63, 0x75, 0x74, 0x6c, 0x61, 0x73, 0x73, 0x5f, 0x73, 0x77, 0x65
        /*0022*/ 	.byte	0x65, 0x70, 0x5f, 0x73, 0x72, 0x63, 0x2f, 0x69, 0x6e, 0x63, 0x6c, 0x75, 0x64, 0x65, 0x2f, 0x63
        /*0032*/ 	.byte	0x75, 0x74, 0x6c, 0x61, 0x73, 0x73, 0x2f, 0x67, 0x65, 0x6d, 0x6d, 0x2f, 0x63, 0x6f, 0x6c, 0x6c
        /*0042*/ 	.byte	0x65, 0x63, 0x74, 0x69, 0x76, 0x65, 0x2f, 0x73, 0x6d, 0x39, 0x30, 0x5f, 0x6d, 0x6d, 0x61, 0x5f
        /*0052*/ 	.byte	0x74, 0x6d, 0x61, 0x5f, 0x67, 0x6d, 0x6d, 0x61, 0x5f, 0x73, 0x73, 0x5f, 0x77, 0x61, 0x72, 0x70
        /*0062*/ 	.byte	0x73, 0x70, 0x65, 0x63, 0x69, 0x61, 0x6c, 0x69, 0x7a, 0x65, 0x64, 0x2e, 0x68, 0x70, 0x70, 0x00
	.type		__unnamed_1,@object
	.size		__unnamed_1,(.L_0 - __unnamed_1)
__unnamed_1:
        /* <DEDUP_REMOVED lines=182> */
        /*0bd2*/ 	.byte	0x5d, 0x00
.L_0:


//--------------------- .nv.shared._ZN7cutlass13device_kernelINS_4gemm6kernel13GemmUniversalIN4cute5tupleIJiiiiEEENS1_10collective13CollectiveMmaINS1_34MainloopSm90TmaGmmaWarpSpecializedILi3ENS5_IJNS4_1CILi2EEESB_NSA_ILi1EEEEEENS1_35KernelTmaWarpSpecializedCooperativeEEENS5_IJNSA_ILi256EEESG_NSA_ILi64EEEEEENS_6half_tENS5_IJlSC_lEEESJ_SK_NS4_8TiledMMAINS4_8MMA_AtomIJNS4_4SM904GMMA26MMA_64x256x16_F32F16F16_SSILNSO_5MajorE0ELSQ_0ELNSO_7ScaleInE1ELSR_1EEEEEENS4_6LayoutINS5_IJSB_SC_SC_EEENS5_IJSC_NSA_ILi0EEESW_EEEEENS5_IJNS4_10UnderscoreESZ_SZ_EEEEENS4_23SM90_TMA_LOAD_MULTICASTENS4_14ComposedLayoutINS4_7SwizzleILi3ELi4ELi3EEENS4_18smem_ptr_flag_bitsILi16EEENSU_INS5_IJNSA_ILi8EEESH_EEENS5_IJSH_SC_EEEEEEEvNS4_8identityES12_S1C_vS1D_EENS_8epilogue10collective6detail29Sm90TmaWarpSpecializedAdapterINS1G_15DefaultEpilogueISJ_SK_SK_NS1F_6thread17LinearCombinationISJ_Li1EffLNS1K_9ScaleType4KindE0ELNS_15FloatRoundStyleE2ESJ_EENS1_15EpilogueDefaultEEEEEvvEEEEvNT_6ParamsE --------------------------
	.section	.nv.shared._ZN7cutlass13device_kernelINS_4gemm6kernel13GemmUniversalIN4cute5tupleIJiiiiEEENS1_10collective13CollectiveMmaINS1_34MainloopSm90TmaGmmaWarpSpecializedILi3ENS5_IJNS4_1CILi2EEESB_NSA_ILi1EEEEEENS1_35KernelTmaWarpSpecializedCooperativeEEENS5_IJNSA_ILi256EEESG_NSA_ILi64EEEEEENS_6half_tENS5_IJlSC_lEEESJ_SK_NS4_8TiledMMAINS4_8MMA_AtomIJNS4_4SM904GMMA26MMA_64x256x16_F32F16F16_SSILNSO_5MajorE0ELSQ_0ELNSO_7ScaleInE1ELSR_1EEEEEENS4_6LayoutINS5_IJSB_SC_SC_EEENS5_IJSC_NSA_ILi0EEESW_EEEEENS5_IJNS4_10UnderscoreESZ_SZ_EEEEENS4_23SM90_TMA_LOAD_MULTICASTENS4_14ComposedLayoutINS4_7SwizzleILi3ELi4ELi3EEENS4_18smem_ptr_flag_bitsILi16EEENSU_INS5_IJNSA_ILi8EEESH_EEENS5_IJSH_SC_EEEEEEEvNS4_8identityES12_S1C_vS1D_EENS_8epilogue10collective6detail29Sm90TmaWarpSpecializedAdapterINS1G_15DefaultEpilogueISJ_SK_SK_NS1F_6thread17LinearCombinationISJ_Li1EffLNS1K_9ScaleType4KindE0ELNS_15FloatRoundStyleE2ESJ_EENS1_15EpilogueDefaultEEEEEvvEEEEvNT_6ParamsE,"aw",@nobits
	.sectionflags	@""
	.align	16
	.zero		1024


//--------------------- .nv.shared.reserved.0     --------------------------
	.section	.nv.shared.reserved.0,"aw",@nobits
	.weak		__nv_reservedSMEM_offset_0_alias
	.size		__nv_reservedSMEM_offset_0_alias, 0, 0
	.other		__nv_reservedSMEM_offset_0_alias,@"STO_CUDA_RESERVED_SHARED STV_DEFAULT"
__nv_reservedSMEM_offset_0_alias:
	.zero		0


//--------------------- .nv.global                --------------------------
	.section	.nv.global,"aw",@nobits
.nv.global:
	.type		_ZN39_INTERNAL_578060f4_4_k_cu_7791bf96_35254cute1_E,@object
	.size		_ZN39_INTERNAL_578060f4_4_k_cu_7791bf96_35254cute1_E,(_ZN39_INTERNAL_578060f4_4_k_cu_7791bf96_35254cuda3std3__45__cpo6cbeginE - _ZN39_INTERNAL_578060f4_4_k_cu_7791bf96_35254cute1_E)
_ZN39_INTERNAL_578060f4_4_k_cu_7791bf96_35254cute1_E:
	.zero		1
	.type		_ZN39_INTERNAL_578060f4_4_k_cu_7791bf96_35254cuda3std3__45__cpo6cbeginE,@object
	.size		_ZN39_INTERNAL_578060f4_4_k_cu_7791bf96_35254cuda3std3__45__cpo6cbeginE,(_ZN39_INTERNAL_578060f4_4_k_cu_7791bf96_35254cuda3std3__48in_placeE - _ZN39_INTERNAL_578060f4_4_k_cu_7791bf96_35254cuda3std3__45__cpo6cbeginE)
_ZN39_INTERNAL_578060f4_4_k_cu_7791bf96_35254cuda3std3__45__cpo6cbeginE:
	.zero		1
	.type		_ZN39_INTERNAL_578060f4_4_k_cu_7791bf96_35254cuda3std3__48in_placeE,@object
	.size		_ZN39_INTERNAL_578060f4_4_k_cu_7791bf96_35254cuda3std3__48in_placeE,(_ZN39_INTERNAL_578060f4_4_k_cu_7791bf96_35254cuda3std6ranges3__45__cpo9iter_moveE - _ZN39_INTERNAL_578060f4_4_k_cu_7791bf96_35254cuda3std3__48in_placeE)
_ZN39_INTERNAL_578060f4_4_k_cu_7791bf96_35254cuda3std3__48in_placeE:
	.zero		1
	.type		_ZN39_INTERNAL_578060f4_4_k_cu_7791bf96_35254cuda3std6ranges3__45__cpo9iter_moveE,@object
	.size		_ZN39_INTERNAL_578060f4_4_k_cu_7791bf96_35254cuda3std6ranges3__45__cpo9iter_moveE,(_ZN39_INTERNAL_578060f4_4_k_cu_7791bf96_35254cuda3std3__45__cpo5beginE - _ZN39_INTERNAL_578060f4_4_k_cu_7791bf96_35254cuda3std6ranges3__45__cpo9iter_moveE)
_ZN39_INTERNAL_578060f4_4_k_cu_7791bf96_35254cuda3std6ranges3__45__cpo9iter_moveE:
	.zero		1
	.type		_ZN39_INTERNAL_578060f4_4_k_cu_7791bf96_35254cuda3std3__45__cpo5beginE,@object
	.size		_ZN39_INTERNAL_578060f4_4_k_cu_7791bf96_35254cuda3std3__45__cpo5beginE,(_ZN39_INTERNAL_578060f4_4_k_cu_7791bf96_35254cuda3std3__441_GLOBAL__N__578060f4_4_k_cu_7791bf96_35256ignoreE - _ZN39_INTERNAL_578060f4_4_k_cu_7791bf96_35254cuda3std3__45__cpo5beginE)
_ZN39_INTERNAL_578060f4_4_k_cu_7791bf96_35254cuda3std3__45__cpo5beginE:
	.zero		1
	.type		_ZN39_INTERNAL_578060f4_4_k_cu_7791bf96_35254cuda3std3__441_GLOBAL__N__578060f4_4_k_cu_7791bf96_35256ignoreE,@object
	.size		_ZN39_INTERNAL_578060f4_4_k_cu_7791bf96_35254cuda3std3__441_GLOBAL__N__578060f4_4_k_cu_7791bf96_35256ignoreE,(_ZN39_INTERNAL_578060f4_4_k_cu_7791bf96_35254cute7productE - _ZN39_INTERNAL_578060f4_4_k_cu_7791bf96_35254cuda3std3__441_GLOBAL__N__578060f4_4_k_cu_7791bf96_35256ignoreE)
_ZN39_INTERNAL_578060f4_4_k_cu_7791bf96_35254cuda3std3__441_GLOBAL__N__578060f4_4_k_cu_7791bf96_35256ignoreE:
	.zero		1
	.type		_ZN39_INTERNAL_578060f4_4_k_cu_7791bf96_35254cute7productE,@object
	.size		_ZN39_INTERNAL_578060f4_4_k_cu_7791bf96_35254cute7productE,(_ZN39_INTERNAL_578060f4_4_k_cu_7791bf96_35254cuda3std3__45__cpo3endE - _ZN39_INTERNAL_578060f4_4_k_cu_7791bf96_35254cute7productE)
_ZN39_INTERNAL_578060f4_4_k_cu_7791bf96_35254cute7productE:
	.zero		1
	.type		_ZN39_INTERNAL_578060f4_4_k_cu_7791bf96_35254cuda3std3__45__cpo3endE,@object
	.size		_ZN39_INTERNAL_578060f4_4_k_cu_7791bf96_35254cuda3std3__45__cpo3endE,(_ZN39_INTERNAL_578060f4_4_k_cu_7791bf96_35254cuda3std3__419piecewise_constructE - _ZN39_INTERNAL_578060f4_4_k_cu_7791bf96_35254cuda3std3__45__cpo3endE)
_ZN39_INTERNAL_578060f4_4_k_cu_7791bf96_35254cuda3std3__45__cpo3endE:
	.zero		1
	.type		_ZN39_INTERNAL_578060f4_4_k_cu_7791bf96_35254cuda3std3__419piecewise_constructE,@object
	.size		_ZN39_INTERNAL_578060f4_4_k_cu_7791bf96_35254cuda3std3__419piecewise_constructE,(_ZN39_INTERNAL_578060f4_4_k_cu_7791bf96_35254cuda3std3__45__cpo4cendE - _ZN39_INTERNAL_578060f4_4_k_cu_7791bf96_35254cuda3std3__419piecewise_constructE)
_ZN39_INTERNAL_578060f4_4_k_cu_7791bf96_35254cuda3std3__419piecewise_constructE:
	.zero		1
	.type		_ZN39_INTERNAL_578060f4_4_k_cu_7791bf96_35254cuda3std3__45__cpo4cendE,@object
	.size		_ZN39_INTERNAL_578060f4_4_k_cu_7791bf96_35254cuda3std3__45__cpo4cendE,(_ZN39_INTERNAL_578060f4_4_k_cu_7791bf96_35254cuda3std6ranges3__45__cpo4swapE - _ZN39_INTERNAL_578060f4_4_k_cu_7791bf96_35254cuda3std3__45__cpo4cendE)
_ZN39_INTERNAL_578060f4_4_k_cu_7791bf96_35254cuda3std3__45__cpo4cendE:
	.zero		1
	.type		_ZN39_INTERNAL_578060f4_4_k_cu_7791bf96_35254cuda3std6ranges3__45__cpo4swapE,@object
	.size		_ZN39_INTERNAL_578060f4_4_k_cu_7791bf96_35254cuda3std6ranges3__45__cpo4swapE,(.L_8 - _ZN39_INTERNAL_578060f4_4_k_cu_7791bf96_35254cuda3std6ranges3__45__cpo4swapE)
_ZN39_INTERNAL_578060f4_4_k_cu_7791bf96_35254cuda3std6ranges3__45__cpo4swapE:
	.zero		1
.L_8:


//--------------------- .nv.constant0._ZN7cutlass13device_kernelINS_4gemm6kernel13GemmUniversalIN4cute5tupleIJiiiiEEENS1_10collective13CollectiveMmaINS1_34MainloopSm90TmaGmmaWarpSpecializedILi3ENS5_IJNS4_1CILi2EEESB_NSA_ILi1EEEEEENS1_35KernelTmaWarpSpecializedCooperativeEEENS5_IJNSA_ILi256EEESG_NSA_ILi64EEEEEENS_6half_tENS5_IJlSC_lEEESJ_SK_NS4_8TiledMMAINS4_8MMA_AtomIJNS4_4SM904GMMA26MMA_64x256x16_F32F16F16_SSILNSO_5MajorE0ELSQ_0ELNSO_7ScaleInE1ELSR_1EEEEEENS4_6LayoutINS5_IJSB_SC_SC_EEENS5_IJSC_NSA_ILi0EEESW_EEEEENS5_IJNS4_10UnderscoreESZ_SZ_EEEEENS4_23SM90_TMA_LOAD_MULTICASTENS4_14ComposedLayoutINS4_7SwizzleILi3ELi4ELi3EEENS4_18smem_ptr_flag_bitsILi16EEENSU_INS5_IJNSA_ILi8EEESH_EEENS5_IJSH_SC_EEEEEEEvNS4_8identityES12_S1C_vS1D_EENS_8epilogue10collective6detail29Sm90TmaWarpSpecializedAdapterINS1G_15DefaultEpilogueISJ_SK_SK_NS1F_6thread17LinearCombinationISJ_Li1EffLNS1K_9ScaleType4KindE0ELNS_15FloatRoundStyleE2ESJ_EENS1_15EpilogueDefaultEEEEEvvEEEEvNT_6ParamsE --------------------------
	.section	.nv.constant0._ZN7cutlass13device_kernelINS_4gemm6kernel13GemmUniversalIN4cute5tupleIJiiiiEEENS1_10collective13CollectiveMmaINS1_34MainloopSm90TmaGmmaWarpSpecializedILi3ENS5_IJNS4_1CILi2EEESB_NSA_ILi1EEEEEENS1_35KernelTmaWarpSpecializedCooperativeEEENS5_IJNSA_ILi256EEESG_NSA_ILi64EEEEEENS_6half_tENS5_IJlSC_lEEESJ_SK_NS4_8TiledMMAINS4_8MMA_AtomIJNS4_4SM904GMMA26MMA_64x256x16_F32F16F16_SSILNSO_5MajorE0ELSQ_0ELNSO_7ScaleInE1ELSR_1EEEEEENS4_6LayoutINS5_IJSB_SC_SC_EEENS5_IJSC_NSA_ILi0EEESW_EEEEENS5_IJNS4_10UnderscoreESZ_SZ_EEEEENS4_23SM90_TMA_LOAD_MULTICASTENS4_14ComposedLayoutINS4_7SwizzleILi3ELi4ELi3EEENS4_18smem_ptr_flag_bitsILi16EEENSU_INS5_IJNSA_ILi8EEESH_EEENS5_IJSH_SC_EEEEEEEvNS4_8identityES12_S1C_vS1D_EENS_8epilogue10collective6detail29Sm90TmaWarpSpecializedAdapterINS1G_15DefaultEpilogueISJ_SK_SK_NS1F_6thread17LinearCombinationISJ_Li1EffLNS1K_9ScaleType4KindE0ELNS_15FloatRoundStyleE2ESJ_EENS1_15EpilogueDefaultEEEEEvvEEEEvNT_6ParamsE,"a",@progbits
	.sectionflags	@""
	.align	4
.nv.constant0._ZN7cutlass13device_kernelINS_4gemm6kernel13GemmUniversalIN4cute5tupleIJiiiiEEENS1_10collective13CollectiveMmaINS1_34MainloopSm90TmaGmmaWarpSpecializedILi3ENS5_IJNS4_1CILi2EEESB_NSA_ILi1EEEEEENS1_35KernelTmaWarpSpecializedCooperativeEEENS5_IJNSA_ILi256EEESG_NSA_ILi64EEEEEENS_6half_tENS5_IJlSC_lEEESJ_SK_NS4_8TiledMMAINS4_8MMA_AtomIJNS4_4SM904GMMA26MMA_64x256x16_F32F16F16_SSILNSO_5MajorE0ELSQ_0ELNSO_7ScaleInE1ELSR_1EEEEEENS4_6LayoutINS5_IJSB_SC_SC_EEENS5_IJSC_NSA_ILi0EEESW_EEEEENS5_IJNS4_10UnderscoreESZ_SZ_EEEEENS4_23SM90_TMA_LOAD_MULTICASTENS4_14ComposedLayoutINS4_7SwizzleILi3ELi4ELi3EEENS4_18smem_ptr_flag_bitsILi16EEENSU_INS5_IJNSA_ILi8EEESH_EEENS5_IJSH_SC_EEEEEEEvNS4_8identityES12_S1C_vS1D_EENS_8epilogue10collective6detail29Sm90TmaWarpSpecializedAdapterINS1G_15DefaultEpilogueISJ_SK_SK_NS1F_6thread17LinearCombinationISJ_Li1EffLNS1K_9ScaleType4KindE0ELNS_15FloatRoundStyleE2ESJ_EENS1_15EpilogueDefaultEEEEEvvEEEEvNT_6ParamsE:
	.zero		1664


//--------------------- SYMBOLS --------------------------

	.type		.nv.reservedSmem.offset0,@object
	.size		.nv.reservedSmem.offset0,0x4
	.type		__assertfail,@function
